def gluon_wgmma(
    a_ptr,
    b_ptr,
    c_ptr,
    M,
    N,
    K,
    stride_am,
    stride_bk,
    stride_cm,
    BLOCK_M: gl.constexpr,
    BLOCK_N: gl.constexpr,
    BLOCK_K: gl.constexpr,
    DTYPE: gl.constexpr,
    A_LAYOUT: gl.constexpr,
    B_LAYOUT: gl.constexpr,
    C_LAYOUT: gl.constexpr,
    B_SHAPE: gl.constexpr,
    TRANS_B: gl.constexpr,
    NUM_BUFFERS: gl.constexpr,
    NUM_WARPS: gl.constexpr,
):
    a_desc = tma.make_tensor_descriptor(
        a_ptr, [M, K], [stride_am, 1], [BLOCK_M, BLOCK_K], A_LAYOUT
    )
    b_desc = tma.make_tensor_descriptor(
        b_ptr,
        [N, K] if TRANS_B else [K, N],
        [stride_bk, 1],
        B_SHAPE,
        B_LAYOUT,
    )
    c_desc = tma.make_tensor_descriptor(
        c_ptr, [M, N], [stride_cm, 1], [BLOCK_M, BLOCK_N], C_LAYOUT
    )

    a_bufs = gl.allocate_shared_memory(
        DTYPE, [NUM_BUFFERS, BLOCK_M, BLOCK_K], A_LAYOUT
    )
    b_bufs = gl.allocate_shared_memory(DTYPE, [NUM_BUFFERS] + B_SHAPE, B_LAYOUT)

    pid_m = gl.program_id(0)
    pid_n = gl.program_id(1)
    off_m = pid_m * BLOCK_M
    off_n = pid_n * BLOCK_N

    mma_layout: gl.constexpr = pick_wgmma_layout(DTYPE, BLOCK_M, BLOCK_N, NUM_WARPS)
    acc = warpgroup_mma_init(
        gl.zeros((BLOCK_M, BLOCK_N), dtype=gl.float32, layout=mma_layout)
    )

    bars = gl.allocate_shared_memory(
        gl.int64, [NUM_BUFFERS, 1], mbarrier.MBarrierLayout()
    )
    for i in gl.static_range(NUM_BUFFERS):
        mbarrier.init(bars.index(i), count=1)
    idx = 0
    phase = 0

    for k in range(0, K, BLOCK_K):
        a = a_bufs.index(idx)
        b = b_bufs.index(idx)
        bar = bars.index(idx)
        mbarrier.expect(bar, a_desc.block_type.nbytes + b_desc.block_type.nbytes)
        tma.async_copy_global_to_shared(a_desc, [off_m, k], bar, a)
        tma.async_copy_global_to_shared(
            b_desc, [off_n, k] if TRANS_B else [k, off_n], bar, b
        )
        mbarrier.wait(bar, phase=phase)

        if TRANS_B:
            b = b.permute((1, 0))
        acc = warpgroup_mma_wait(num_outstanding=0, deps=(acc,))
        acc = warpgroup_mma(a, b, acc, is_async=True)

        idx += 1
        if idx == NUM_BUFFERS:
            idx = 0
            phase ^= 1

    acc = warpgroup_mma_wait(num_outstanding=0, deps=(acc,))
    for i in gl.static_range(NUM_BUFFERS):
        mbarrier.invalidate(bars.index(i))

    c_smem = gl.allocate_shared_memory(DTYPE, [BLOCK_M, BLOCK_N], C_LAYOUT)
    c_smem.store(acc.to(DTYPE))
    fence_async_shared()
    tma.async_copy_shared_to_global(c_desc, [off_m, off_n], c_smem)
    tma.store_wait(pendings=0)

# config = {"BLOCK_K": 128, "BLOCK_M": 128, "BLOCK_N": 64, "arch": "sm_90", "dtype": "bf16", "num_buffers": 3, "num_warps": 8, "trans_b": 0}
# arch = sm_90


// ===== COMPILED SASS (sm_90a) =====

	.target	sm_90a

	.elftype	@"ET_EXEC"


//--------------------- .note.nv.tkinfo           --------------------------
	.section	.note.nv.tkinfo,"",@"SHT_NOTE"
	.sectionflags	@"SHF_NOTE_NV_TKINFO"
	.tkinfo
        /*0018*/ 	.word	0x00000002
        /*0030*/ 	.string	""
        /*0030*/ 	.string	"ptxas"
        /*0030*/ 	.string	"Cuda compilation tools, release 13.0, V13.0.88"
        /*0030*/ 	.string	"Build cuda_13.0.r13.0/compiler.36424714_0"
        /*0030*/ 	.string	"-v  -suppress-debug-info  -lineinfo  -arch sm_90a "



//--------------------- .note.nv.cuinfo           --------------------------
	.section	.note.nv.cuinfo,"",@"SHT_NOTE"
	.sectionflags	@"SHF_NOTE_NV_CUINFO"
        /*0018*/ 	.short	0x0002
        /*001a*/ 	.short	0x005a
        /*001c*/ 	.short	0x0082
	.zero		2


//--------------------- .nv.info                  --------------------------
	.section	.nv.info,"",@"SHT_CUDA_INFO"
	.align	4


	//----- nvinfo : EIATTR_REGCOUNT
	.align		4
        /*0000*/ 	.byte	0x04, 0x2f
        /*0002*/ 	.short	(.L_1 - .L_0)
	.align		4
.L_0:
        /*0004*/ 	.word	index@(gluon_wgmma)
        /*0008*/ 	.word	0x0000003a


	//----- nvinfo : EIATTR_FRAME_SIZE
	.align		4
.L_1:
        /*000c*/ 	.byte	0x04, 0x11
        /*000e*/ 	.short	(.L_3 - .L_2)
	.align		4
.L_2:
        /*0010*/ 	.word	index@(gluon_wgmma)
        /*0014*/ 	.word	0x00000000


	//----- nvinfo : EIATTR_MIN_STACK_SIZE
	.align		4
.L_3:
        /*0018*/ 	.byte	0x04, 0x12
        /*001a*/ 	.short	(.L_5 - .L_4)
	.align		4
.L_4:
        /*001c*/ 	.word	index@(gluon_wgmma)
        /*0020*/ 	.word	0x00000000
.L_5:


//--------------------- .nv.compat                --------------------------
	.section	.nv.compat,"",@"SHT_CUDA_COMPAT_INFO"
	.align	4
        /*0000*/ 	.byte	0x02, 0x09, 0x01, 0x00, 0x02, 0x02, 0x04, 0x00, 0x02, 0x05, 0x05, 0x00, 0x03, 0x07, 0x01, 0x01
        /*0010*/ 	.byte	0x02, 0x03, 0x03, 0x00, 0x02, 0x06, 0x01, 0x00, 0x04, 0x0b, 0x08, 0x00, 0x00, 0x00, 0x00, 0x00
        /*0020*/ 	.byte	0x00, 0x00, 0x00, 0x00


//--------------------- .nv.info.gluon_wgmma      --------------------------
	.section	.nv.info.gluon_wgmma,"",@"SHT_CUDA_INFO"
	.sectionflags	@""
	.align	4


	//----- nvinfo : EIATTR_CUDA_API_VERSION
	.align		4
        /*0000*/ 	.byte	0x04, 0x37
        /*0002*/ 	.short	(.L_7 - .L_6)
.L_6:
        /*0004*/ 	.word	0x00000082


	//----- nvinfo : EIATTR_KPARAM_INFO
	.align		4
.L_7:
        /*0008*/ 	.byte	0x04, 0x17
        /*000a*/ 	.short	(.L_9 - .L_8)
.L_8:
        /*000c*/ 	.word	0x00000000
        /*0010*/ 	.short	0x000a
        /*0012*/ 	.short	0x0048
        /*0014*/ 	.byte	0x00, 0xf4, 0x21, 0x00


	//----- nvinfo : EIATTR_KPARAM_INFO
	.align		4
.L_9:
        /*0018*/ 	.byte	0x04, 0x17
        /*001a*/ 	.short	(.L_11 - .L_10)
.L_10:
        /*001c*/ 	.word	0x00000000
        /*0020*/ 	.short	0x0009
        /*0022*/ 	.short	0x0040
        /*0024*/ 	.byte	0x00, 0xf4, 0x21, 0x00


	//----- nvinfo : EIATTR_KPARAM_INFO
	.align		4
.L_11:
        /*0028*/ 	.byte	0x04, 0x17
        /*002a*/ 	.short	(.L_13 - .L_12)
.L_12:
        /*002c*/ 	.word	0x00000000
        /*0030*/ 	.short	0x0008
        /*0032*/ 	.short	0x0038
        /*0034*/ 	.byte	0x00, 0xf0, 0x21, 0x00


	//----- nvinfo : EIATTR_KPARAM_INFO
	.align		4
.L_13:
        /*0038*/ 	.byte	0x04, 0x17
        /*003a*/ 	.short	(.L_15 - .L_14)
.L_14:
        /*003c*/ 	.word	0x00000000
        /*0040*/ 	.short	0x0007
        /*0042*/ 	.short	0x0030
        /*0044*/ 	.byte	0x00, 0xf0, 0x21, 0x00


	//----- nvinfo : EIATTR_KPARAM_INFO
	.align		4
.L_15:
        /*0048*/ 	.byte	0x04, 0x17
        /*004a*/ 	.short	(.L_17 - .L_16)
.L_16:
        /*004c*/ 	.word	0x00000000
        /*0050*/ 	.short	0x0006
        /*0052*/ 	.short	0x0028
        /*0054*/ 	.byte	0x00, 0xf0, 0x21, 0x00


	//----- nvinfo : EIATTR_KPARAM_INFO
	.align		4
.L_17:
        /*0058*/ 	.byte	0x04, 0x17
        /*005a*/ 	.short	(.L_19 - .L_18)
.L_18:
        /*005c*/ 	.word	0x00000000
        /*0060*/ 	.short	0x0005
        /*0062*/ 	.short	0x0020
        /*0064*/ 	.byte	0x00, 0xf0, 0x11, 0x00


	//----- nvinfo : EIATTR_KPARAM_INFO
	.align		4
.L_19:
        /*0068*/ 	.byte	0x04, 0x17
        /*006a*/ 	.short	(.L_21 - .L_20)
.L_20:
        /*006c*/ 	.word	0x00000000
        /*0070*/ 	.short	0x0004
        /*0072*/ 	.short	0x001c
        /*0074*/ 	.byte	0x00, 0xf0, 0x11, 0x00


	//----- nvinfo : EIATTR_KPARAM_INFO
	.align		4
.L_21:
        /*0078*/ 	.byte	0x04, 0x17
        /*007a*/ 	.short	(.L_23 - .L_22)
.L_22:
        /*007c*/ 	.word	0x00000000
        /*0080*/ 	.short	0x0003
        /*0082*/ 	.short	0x0018
        /*0084*/ 	.byte	0x00, 0xf0, 0x11, 0x00


	//----- nvinfo : EIATTR_KPARAM_INFO
	.align		4
.L_23:
        /*0088*/ 	.byte	0x04, 0x17
        /*008a*/ 	.short	(.L_25 - .L_24)
.L_24:
        /*008c*/ 	.word	0x00000000
        /*0090*/ 	.short	0x0002
        /*0092*/ 	.short	0x0010
        /*0094*/ 	.byte	0x00, 0xf4, 0x21, 0x00


	//----- nvinfo : EIATTR_KPARAM_INFO
	.align		4
.L_25:
        /*0098*/ 	.byte	0x04, 0x17
        /*009a*/ 	.short	(.L_27 - .L_26)
.L_26:
        /*009c*/ 	.word	0x00000000
        /*00a0*/ 	.short	0x0001
        /*00a2*/ 	.short	0x0008
        /*00a4*/ 	.byte	0x00, 0xf4, 0x21, 0x00


	//----- nvinfo : EIATTR_KPARAM_INFO
	.align		4
.L_27:
        /*00a8*/ 	.byte	0x04, 0x17
        /*00aa*/ 	.short	(.L_29 - .L_28)
.L_28:
        /*00ac*/ 	.word	0x00000000
        /*00b0*/ 	.short	0x0000
        /*00b2*/ 	.short	0x0000
        /*00b4*/ 	.byte	0x00, 0xf4, 0x21, 0x00


	//----- nvinfo : EIATTR_SPARSE_MMA_MASK
	.align		4
.L_29:
        /*00b8*/ 	.byte	0x03, 0x50
        /*00ba*/ 	.short	0x0000


	//----- nvinfo : EIATTR_MAXREG_COUNT
	.align		4
        /*00bc*/ 	.byte	0x03, 0x1b
        /*00be*/ 	.short	0x00ff


	//----- nvinfo : EIATTR_NUM_BARRIERS
	.align		4
        /*00c0*/ 	.byte	0x02, 0x4c
        /*00c2*/ 	.byte	0x01
	.zero		1


	//----- nvinfo : EIATTR_MERCURY_ISA_VERSION
	.align		4
        /*00c4*/ 	.byte	0x03, 0x5f
        /*00c6*/ 	.short	0x0101


	//----- nvinfo : EIATTR_INT_WARP_WIDE_INSTR_OFFSETS
	.align		4
        /*00c8*/ 	.byte	0x04, 0x31
        /*00ca*/ 	.short	(.L_31 - .L_30)


	//   ....[0]....
.L_30:
        /*00cc*/ 	.word	0x00001330


	//   ....[1]....
        /*00d0*/ 	.word	0x00001350


	//   ....[2]....
        /*00d4*/ 	.word	0x00001360


	//   ....[3]....
        /*00d8*/ 	.word	0x00001440


	//   ....[4]....
        /*00dc*/ 	.word	0x00001710


	//   ....[5]....
        /*00e0*/ 	.word	0x00001720


	//   ....[6]....
        /*00e4*/ 	.word	0x000017a0


	//   ....[7]....
        /*00e8*/ 	.word	0x000017b0


	//   ....[8]....
        /*00ec*/ 	.word	0x00001de0


	//   ....[9]....
        /*00f0*/ 	.word	0x00001df0


	//----- nvinfo : EIATTR_COOP_GROUP_MASK_REGIDS
	.align		4
.L_31:
        /*00f4*/ 	.byte	0x04, 0x29
        /*00f6*/ 	.short	(.L_33 - .L_32)


	//   ....[0]....
.L_32:
        /*00f8*/ 	.word	0xffffffff


	//   ....[1]....
        /*00fc*/ 	.word	0xffffffff


	//   ....[2]....
        /*0100*/ 	.word	0xffffffff


	//----- nvinfo : EIATTR_COOP_GROUP_INSTR_OFFSETS
	.align		4
.L_33:
        /*0104*/ 	.byte	0x04, 0x28
        /*0106*/ 	.short	(.L_35 - .L_34)


	//   ....[0]....
.L_34:
        /*0108*/ 	.word	0x00000150


	//   ....[1]....
        /*010c*/ 	.word	0x00000720


	//   ....[2]....
        /*0110*/ 	.word	0x00000cd0


	//----- nvinfo : EIATTR_MBARRIER_INSTR_OFFSETS
	.align		4
.L_35:
        /*0114*/ 	.byte	0x04, 0x39
        /*0116*/ 	.short	(.L_37 - .L_36)


	//   ....[0]....
.L_36:
        /*0118*/ 	.word	0x000014a0
        /*011c*/ 	.word	0x000000ff
        /*0120*/ 	.word	0x00024000
        /*0124*/ 	.short	0x0100
        /*0126*/ 	.byte	0x0c
	.zero		1


	//   ....[1]....
        /*0128*/ 	.word	0x000014c0
        /*012c*/ 	.word	0x000000ff
        /*0130*/ 	.word	0x00024008
        /*0134*/ 	.short	0x0100
        /*0136*/ 	.byte	0x0c
	.zero		1


	//   ....[2]....
        /*0138*/ 	.word	0x000014f0
        /*013c*/ 	.word	0x000000ff
        /*0140*/ 	.word	0x00024010
        /*0144*/ 	.short	0x0100
        /*0146*/ 	.byte	0x0c
	.zero		1


	//   ....[3]....
        /*0148*/ 	.word	0x00001860
        /*014c*/ 	.word	0x000000ff
        /*0150*/ 	.word	0x00024000
        /*0154*/ 	.short	0x010a
        /*0156*/ 	.byte	0x12
	.zero		1


	//   ....[4]....
        /*0158*/ 	.word	0x00001c80
        /*015c*/ 	.word	0x000000ff
        /*0160*/ 	.word	0x00024000
        /*0164*/ 	.short	0x0108
        /*0166*/ 	.byte	0x0c
	.zero		1


	//   ....[5]....
        /*0168*/ 	.word	0x00001da0
        /*016c*/ 	.word	0x000000ff
        /*0170*/ 	.word	0x00024008
        /*0174*/ 	.short	0x0108
        /*0176*/ 	.byte	0x0c
	.zero		1


	//   ....[6]....
        /*0178*/ 	.word	0x00001e20
        /*017c*/ 	.word	0x000000ff
        /*0180*/ 	.word	0x00024010
        /*0184*/ 	.short	0x0108
        /*0186*/ 	.byte	0x0c
	.zero		1


	//   ....[7]....
        /*0188*/ 	.word	0x00001ef0
        /*018c*/ 	.word	0x000000ff
        /*0190*/ 	.word	0x00024000
        /*0194*/ 	.short	0x010a
        /*0196*/ 	.byte	0x12
	.zero		1


	//----- nvinfo : EIATTR_NUM_MBARRIERS
	.align		4
.L_37:
        /*0198*/ 	.byte	0x03, 0x38
        /*019a*/ 	.short	0x0003


	//----- nvinfo : EIATTR_EXIT_INSTR_OFFSETS
	.align		4
        /*019c*/ 	.byte	0x04, 0x1c
        /*019e*/ 	.short	(.L_39 - .L_38)


	//   ....[0]....
.L_38:
        /*01a0*/ 	.word	0x00001ee0


	//----- nvinfo : EIATTR_REQNTID
	.align		4
.L_39:
        /*01a4*/ 	.byte	0x04, 0x10
        /*01a6*/ 	.short	(.L_41 - .L_40)
.L_40:
        /*01a8*/ 	.word	0x00000100
        /*01ac*/ 	.word	0x00000001
        /*01b0*/ 	.word	0x00000001


	//----- nvinfo : EIATTR_CRS_STACK_SIZE
	.align		4
.L_41:
        /*01b4*/ 	.byte	0x04, 0x1e
        /*01b6*/ 	.short	(.L_43 - .L_42)
.L_42:
        /*01b8*/ 	.word	0x00000000


	//----- nvinfo : EIATTR_CBANK_PARAM_SIZE
	.align		4
.L_43:
        /*01bc*/ 	.byte	0x03, 0x19
        /*01be*/ 	.short	0x0050


	//----- nvinfo : EIATTR_PARAM_CBANK
	.align		4
        /*01c0*/ 	.byte	0x04, 0x0a
        /*01c2*/ 	.short	(.L_45 - .L_44)
	.align		4
.L_44:
        /*01c4*/ 	.word	index@(.nv.constant0.gluon_wgmma)
        /*01c8*/ 	.short	0x0210
        /*01ca*/ 	.short	0x0050


	//----- nvinfo : EIATTR_SW_WAR
	.align		4
.L_45:
        /*01cc*/ 	.byte	0x04, 0x36
        /*01ce*/ 	.short	(.L_47 - .L_46)
.L_46:
        /*01d0*/ 	.word	0x00000008
.L_47:


//--------------------- .nv.callgraph             --------------------------
	.section	.nv.callgraph,"",@"SHT_CUDA_CALLGRAPH"
	.align	4
	.sectionentsize	8
	.align		4
        /*0000*/ 	.word	0x00000000
	.align		4
        /*0004*/ 	.word	0xffffffff
	.align		4
        /*0008*/ 	.word	0x00000000
	.align		4
        /*000c*/ 	.word	0xfffffffe
	.align		4
        /*0010*/ 	.word	0x00000000
	.align		4
        /*0014*/ 	.word	0xfffffffd
	.align		4
        /*0018*/ 	.word	0x00000000
	.align		4
        /*001c*/ 	.word	0xfffffffc


//--------------------- .text.gluon_wgmma         --------------------------
	.section	.text.gluon_wgmma,"ax",@progbits
	.align	128
        .global         gluon_wgmma
        .type           gluon_wgmma,@function
        .size           gluon_wgmma,(.L_x_52 - gluon_wgmma)
        .other          gluon_wgmma,@"STO_CUDA_ENTRY STV_DEFAULT"
gluon_wgmma:
.text.gluon_wgmma:
[----:B------:R-:W-:Y:S01]  /*0000*/  LDC R1, c[0x0][0x28] ;  /* 0x00000a00ff017b82 */ /* 0x000fe20000000800 */
[----:B------:R-:W1:Y:S07]  /*0010*/  S2R R0, SR_TID.X ;  /* 0x0000000000007919 */ /* 0x000e6e0000002100 */
[----:B------:R-:W2:Y:S01]  /*0020*/  S2UR UR4, SR_CgaCtaId ;  /* 0x00000000000479c3 */ /* 0x000ea20000008800 */
[----:B------:R-:W-:Y:S01]  /*0030*/  UMOV UR12, 0x400 ;  /* 0x00000400000c7882 */ /* 0x000fe20000000000 */
[----:B------:R-:W-:Y:S01]  /*0040*/  ULDC UR6, c[0x0][0xc] ;  /* 0x0000030000067ab9 */ /* 0x000fe20000000800 */
[----:B------:R-:W-:Y:S01]  /*0050*/  ULDC.64 UR24, c[0x0][0x250] ;  /* 0x0000940000187ab9 */ /* 0x000fe20000000a00 */
[----:B------:R-:W-:Y:S04]  /*0060*/  BSSY B0, `(.L_x_0) ;  /* 0x000001f000007945 */ /* 0x000fe80003800000 */
[----:B------:R-:W3:Y:S08]  /*0070*/  LDC R2, c[0x0][0x228] ;  /* 0x00008a00ff027b82 */ /* 0x000ef00000000800 */
[----:B------:R-:W4:Y:S08]  /*0080*/  LDC R8, c[0x0][0x230] ;  /* 0x00008c00ff087b82 */ /* 0x000f300000000800 */
[----:B------:R-:W-:Y:S01]  /*0090*/  S2UR UR15, SR_CTAID.Y ;  /* 0x00000000000f79c3 */ /* 0x000fe20000002600 */
[----:B--2---:R-:W-:-:S03]  /*00a0*/  ULEA UR12, UR4, UR12, 0x18 ;  /* 0x0000000c040c7291 */ /* 0x004fc6000f8ec03f */
[----:B------:R-:W-:Y:S01]  /*00b0*/  ULDC UR4, c[0x0][0x10] ;  /* 0x0000040000047ab9 */ /* 0x000fe20000000800 */
[----:B-1----:R-:W-:-:S03]  /*00c0*/  LOP3.LUT R6, R0, 0xff, RZ, 0xc0, !PT ;  /* 0x000000ff00067812 */ /* 0x002fc600078ec0ff */
[----:B------:R-:W1:Y:S01]  /*00d0*/  S2UR UR5, SR_CTAID.Z ;  /* 0x00000000000579c3 */ /* 0x000e620000002700 */
[----:B---3--:R-:W-:Y:S01]  /*00e0*/  VIADD R2, R2, 0xffffffff ;  /* 0xffffffff02027836 */ /* 0x008fe20000000000 */
[C---:B------:R-:W-:Y:S02]  /*00f0*/  ISETP.GE.U32.AND P0, PT, R6.reuse, 0x20, PT ;  /* 0x000000200600780c */ /* 0x040fe40003f06070 */
[C---:B------:R-:W-:Y:S02]  /*0100*/  ISETP.NE.U32.AND P2, PT, R6.reuse, RZ, PT ;  /* 0x000000ff0600720c */ /* 0x040fe40003f45070 */
[----:B------:R-:W-:Y:S02]  /*0110*/  LEA R11, R6, UR12, 0x2 ;  /* 0x0000000c060b7c11 */ /* 0x000fe4000f8e10ff */
[----:B------:R-:W2:Y:S01]  /*0120*/  S2UR UR26, SR_CTAID.X ;  /* 0x00000000001a79c3 */ /* 0x000ea20000002500 */
[----:B----4-:R-:W-:-:S06]  /*0130*/  VIADD R14, R8, 0xffffffff ;  /* 0xffffffff080e7836 */ /* 0x010fcc0000000000 */
[----:B------:R3:W-:Y:S01]  /*0140*/  @!P0 STS [R11], RZ ;  /* 0x000000ff0b008388 */ /* 0x0007e20000000800 */
[----:B------:R-:W-:-:S03]  /*0150*/  NOP ;  /* 0x0000000000007918 */ /* 0x000fc60000000000 */
[----:B------:R3:W-:Y:S01]  /*0160*/  @!P2 STS [UR12+0x24], R2 ;  /* 0x00002402ff00a988 */ /* 0x0007e2000800080c */
[----:B-1----:R-:W-:-:S03]  /*0170*/  UIMAD UR4, UR5, UR4, UR15 ;  /* 0x00000004050472a4 */ /* 0x002fc6000f8e020f */
[----:B------:R3:W-:Y:S01]  /*0180*/  @!P2 STS [UR12+0x20], R14 ;  /* 0x0000200eff00a988 */ /* 0x0007e2000800080c */
[----:B--2---:R-:W-:-:S04]  /*0190*/  UIMAD UR4, UR4, UR6, UR26 ;  /* 0x00000006040472a4 */ /* 0x004fc8000f8e021a */
[----:B------:R-:W-:-:S03]  /*01a0*/  UIMAD UR5, UR4, 0x180, URZ ;  /* 0x00000180040578a4 */ /* 0x000fc6000f8e023f */
[----:B------:R-:W-:Y:S01]  /*01b0*/  UMOV UR4, URZ ;  /* 0x0000003f00047c82 */ /* 0x000fe20008000000 */
[----:B------:R-:W-:-:S04]  /*01c0*/  UIADD3 UR20, UP0, UR5, UR24, URZ ;  /* 0x0000001805147290 */ /* 0x000fc8000ff1e03f */
[----:B------:R-:W-:Y:S01]  /*01d0*/  ULEA.HI.X.SX32 UR21, UR5, UR25, 0x1, UP0 ;  /* 0x0000001905157291 */ /* 0x000fe200080f0e3f */
[----:B---3--:R-:W-:Y:S11]  /*01e0*/  @P2 BRA `(.L_x_1) ;  /* 0x0000000000182947 */ /* 0x008ff60003800000 */
[----:B------:R-:W1:Y:S01]  /*01f0*/  LDS R3, [UR12+0x8] ;  /* 0x0000080cff037984 */ /* 0x000e620008000800 */
[----:B------:R-:W2:Y:S01]  /*0200*/  LDC.64 R12, c[0x0][0x210] ;  /* 0x00008400ff0c7b82 */ /* 0x000ea20000000a00 */
[----:B------:R-:W-:Y:S02]  /*0210*/  IMAD.MOV.U32 R4, RZ, RZ, 0x70 ;  /* 0x00000070ff047424 */ /* 0x000fe400078e00ff */
[----:B--2---:R2:W-:Y:S03]  /*0220*/  STS.64 [UR12], R12 ;  /* 0x0000000cff007988 */ /* 0x0045e60008000a0c */
[----:B-1----:R-:W-:-:S05]  /*0230*/  LOP3.LUT R3, R3, 0x10, R4, 0xd8, !PT ;  /* 0x0000001003037812 */ /* 0x002fca00078ed804 */
[----:B------:R2:W-:Y:S02]  /*0240*/  STS [UR12+0x8], R3 ;  /* 0x00000803ff007988 */ /* 0x0005e4000800080c */
.L_x_1:
[----:B------:R-:W-:Y:S05]  /*0250*/  BSYNC B0 ;  /* 0x0000000000007941 */ /* 0x000fea0003800000 */
.L_x_0:
[----:B------:R-:W-:Y:S04]  /*0260*/  BSSY B0, `(.L_x_2) ;  /* 0x000000a000007945 */ /* 0x000fe80003800000 */
[----:B------:R-:W-:Y:S05]  /*0270*/  @P2 BRA `(.L_x_3) ;  /* 0x0000000000202947 */ /* 0x000fea0003800000 */
[----:B--2---:R-:W1:Y:S01]  /*0280*/  LDS R3, [UR12+0x34] ;  /* 0x0000340cff037984 */ /* 0x004e620008000800 */
[----:B------:R-:W-:Y:S02]  /*0290*/  IMAD.MOV.U32 R4, RZ, RZ, 0x3f000000 ;  /* 0x3f000000ff047424 */ /* 0x000fe400078e00ff */
[----:B------:R-:W-:Y:S01]  /*02a0*/  @!P2 IMAD.MOV.U32 R5, RZ, RZ, 0x7f ;  /* 0x0000007fff05a424 */ /* 0x000fe200078e00ff */
[----:B------:R-:W2:Y:S02]  /*02b0*/  @!P2 LDS R10, [UR12+0x38] ;  /* 0x0000380cff0aa984 */ /* 0x000ea40008000800 */
[----:B-1----:R-:W-:Y:S02]  /*02c0*/  LOP3.LUT R3, R3, 0xff000000, R4, 0xb8, !PT ;  /* 0xff00000003037812 */ /* 0x002fe400078eb804 */
[----:B--2---:R-:W-:-:S03]  /*02d0*/  @!P2 LOP3.LUT R4, R10, 0xff, R5, 0xb8, !PT ;  /* 0x000000ff0a04a812 */ /* 0x004fc600078eb805 */
[----:B------:R1:W-:Y:S04]  /*02e0*/  STS [UR12+0x34], R3 ;  /* 0x00003403ff007988 */ /* 0x0003e8000800080c */
[----:B------:R1:W-:Y:S02]  /*02f0*/  @!P2 STS [UR12+0x38], R4 ;  /* 0x00003804ff00a988 */ /* 0x0003e4000800080c */
.L_x_3:
[----:B------:R-:W-:Y:S05]  /*0300*/  BSYNC B0 ;  /* 0x0000000000007941 */ /* 0x000fea0003800000 */
.L_x_2:
[----:B------:R-:W-:Y:S04]  /*0310*/  BSSY B0, `(.L_x_4) ;  /* 0x000000e000007945 */ /* 0x000fe80003800000 */
[----:B------:R-:W-:Y:S05]  /*0320*/  @P2 BRA `(.L_x_5) ;  /* 0x0000000000302947 */ /* 0x000fea0003800000 */
[----:B-1----:R-:W1:Y:S01]  /*0330*/  LDS R4, [UR12+0x34] ;  /* 0x0000340cff047984 */ /* 0x002e620008000800 */
[----:B--2---:R-:W2:Y:S03]  /*0340*/  LDC.64 R12, c[0x0][0x238] ;  /* 0x00008e00ff0c7b82 */ /* 0x004ea60000000a00 */
[----:B------:R-:W3:Y:S01]  /*0350*/  LDS R3, [UR12+0x1c] ;  /* 0x00001c0cff037984 */ /* 0x000ee20008000800 */
[C---:B--2---:R-:W-:Y:S01]  /*0360*/  SHF.L.U64.HI R10, R12.reuse, 0x1, R13 ;  /* 0x000000010c0a7819 */ /* 0x044fe2000001020d */
[----:B------:R-:W-:-:S03]  /*0370*/  IMAD.SHL.U32 R5, R12, 0x2, RZ ;  /* 0x000000020c057824 */ /* 0x000fc600078e00ff */
[--C-:B------:R-:W-:Y:S02]  /*0380*/  SHF.R.U32.HI R12, RZ, 0x4, R10.reuse ;  /* 0x00000004ff0c7819 */ /* 0x100fe4000001160a */
[----:B------:R-:W-:-:S05]  /*0390*/  SHF.R.U64 R5, R5, 0x4, R10 ;  /* 0x0000000405057819 */ /* 0x000fca000000120a */
[----:B------:R4:W-:Y:S01]  /*03a0*/  STS [UR12+0xc], R5 ;  /* 0x00000c05ff007988 */ /* 0x0009e2000800080c */
[----:B-1----:R-:W-:Y:S02]  /*03b0*/  LOP3.LUT R4, R4, 0x7, RZ, 0xb8, !PT ;  /* 0x0000000704047812 */ /* 0x002fe400078eb8ff */
[----:B---3--:R-:W-:-:S03]  /*03c0*/  LOP3.LUT R3, R3, 0xf, R12, 0xb8, !PT ;  /* 0x0000000f03037812 */ /* 0x008fc600078eb80c */
[----:B------:R4:W-:Y:S04]  /*03d0*/  STS [UR12+0x34], R4 ;  /* 0x00003404ff007988 */ /* 0x0009e8000800080c */
[----:B------:R4:W-:Y:S02]  /*03e0*/  STS [UR12+0x1c], R3 ;  /* 0x00001c03ff007988 */ /* 0x0009e4000800080c */
.L_x_5:
[----:B------:R-:W-:Y:S05]  /*03f0*/  BSYNC B0 ;  /* 0x0000000000007941 */ /* 0x000fea0003800000 */
.L_x_4:
[----:B------:R-:W-:Y:S04]  /*0400*/  BSSY B1, `(.L_x_6) ;  /* 0x000001a000017945 */ /* 0x000fe80003800000 */
[----:B------:R-:W-:Y:S04]  /*0410*/  BSSY B0, `(.L_x_7) ;  /* 0x0000015000007945 */ /* 0x000fe80003800000 */
[----:B------:R-:W-:Y:S05]  /*0420*/  @P2 BRA `(.L_x_8) ;  /* 0x0000000000202947 */ /* 0x000fea0003800000 */
[----:B-12-4-:R-:W1:Y:S02]  /*0430*/  LDS R3, [UR12+0x34] ;  /* 0x0000340cff037984 */ /* 0x016e640008000800 */
[----:B-1----:R-:W-:-:S05]  /*0440*/  LOP3.LUT R3, R3, 0x38, RZ, 0xb8, !PT ;  /* 0x0000003803037812 */ /* 0x002fca00078eb8ff */
[----:B------:R1:W-:Y:S01]  /*0450*/  STS [UR12+0x34], R3 ;  /* 0x00003403ff007988 */ /* 0x0003e2000800080c */
[----:B------:R-:W-:Y:S05]  /*0460*/  @P2 BRA `(.L_x_9) ;  /* 0x0000000000202947 */ /* 0x000fea0003800000 */
[----:B-1----:R-:W1:Y:S01]  /*0470*/  LDS R3, [UR12+0x8] ;  /* 0x0000080cff037984 */ /* 0x002e620008000800 */
[----:B------:R-:W-:-:S05]  /*0480*/  IMAD.MOV.U32 R4, RZ, RZ, 0x780 ;  /* 0x00000780ff047424 */ /* 0x000fca00078e00ff */
[----:B-1----:R-:W-:-:S05]  /*0490*/  LOP3.LUT R3, R3, 0x500, R4, 0xd8, !PT ;  /* 0x0000050003037812 */ /* 0x002fca00078ed804 */
[----:B------:R3:W-:Y:S02]  /*04a0*/  STS [UR12+0x8], R3 ;  /* 0x00000803ff007988 */ /* 0x0007e4000800080c */
.L_x_8:
[----:B------:R-:W-:Y:S05]  /*04b0*/  @P2 BRA `(.L_x_10) ;  /* 0x0000000000282947 */ /* 0x000fea0003800000 */
[----:B-1234-:R-:W1:Y:S02]  /*04c0*/  LDS R3, [UR12+0x8] ;  /* 0x0000080cff037984 */ /* 0x01ee640008000800 */
[----:B-1----:R-:W-:-:S05]  /*04d0*/  LOP3.LUT R3, R3, 0x1800, RZ, 0xb8, !PT ;  /* 0x0000180003037812 */ /* 0x002fca00078eb8ff */
[----:B------:R2:W-:Y:S02]  /*04e0*/  STS [UR12+0x8], R3 ;  /* 0x00000803ff007988 */ /* 0x0005e4000800080c */
.L_x_9:
[----:B------:R-:W-:Y:S05]  /*04f0*/  @P2 BREAK B0 ;  /* 0x0000000000002942 */ /* 0x000fea0003800000 */
[----:B------:R-:W-:Y:S05]  /*0500*/  @P2 BRA `(.L_x_11) ;  /* 0x0000000000242947 */ /* 0x000fea0003800000 */
[----:B------:R-:W3:Y:S01]  /*0510*/  LDS R4, [UR12+0x8] ;  /* 0x0000080cff047984 */ /* 0x000ee20008000800 */
[----:B-12---:R-:W-:-:S05]  /*0520*/  IMAD.MOV.U32 R3, RZ, RZ, 0x6000 ;  /* 0x00006000ff037424 */ /* 0x006fca00078e00ff */
[----:B---3--:R-:W-:-:S04]  /*0530*/  LOP3.LUT R3, R4, 0x6000, R3, 0xd8, !PT ;  /* 0x0000600004037812 */ /* 0x008fc800078ed803 */
[----:B------:R-:W-:-:S05]  /*0540*/  LOP3.LUT R3, R3, 0x400000, RZ, 0xb8, !PT ;  /* 0x0040000003037812 */ /* 0x000fca00078eb8ff */
[----:B------:R5:W-:Y:S02]  /*0550*/  STS [UR12+0x8], R3 ;  /* 0x00000803ff007988 */ /* 0x000be4000800080c */
.L_x_10:
[----:B------:R-:W-:Y:S05]  /*0560*/  BSYNC B0 ;  /* 0x0000000000007941 */ /* 0x000fea0003800000 */
.L_x_7:
[----:B-12345:R-:W1:Y:S02]  /*0570*/  @!P2 LDS R3, [UR12+0x8] ;  /* 0x0000080cff03a984 */ /* 0x03ee640008000800 */
[----:B-1----:R-:W-:-:S05]  /*0580*/  @!P2 LOP3.LUT R3, R3, 0x8000, RZ, 0xb8, !PT ;  /* 0x000080000303a812 */ /* 0x002fca00078eb8ff */
[----:B------:R3:W-:Y:S02]  /*0590*/  @!P2 STS [UR12+0x8], R3 ;  /* 0x00000803ff00a988 */ /* 0x0007e4000800080c */
.L_x_11:
[----:B------:R-:W-:Y:S05]  /*05a0*/  BSYNC B1 ;  /* 0x0000000000017941 */ /* 0x000fea0003800000 */
.L_x_6:
[----:B------:R-:W-:Y:S05]  /*05b0*/  WARPSYNC.ALL ;  /* 0x0000000000007948 */ /* 0x000fea0003800000 */
[----:B-123--:R-:W1:Y:S02]  /*05c0*/  LDC R3, c[0x0][0x22c] ;  /* 0x00008b00ff037b82 */ /* 0x00ee640000000800 */
[----:B-1----:R-:W-:Y:S01]  /*05d0*/  VIADD R3, R3, 0xffffffff ;  /* 0xffffffff03037836 */ /* 0x002fe20000000000 */
[----:B------:R-:W-:Y:S06]  /*05e0*/  @P0 BRA `(.L_x_12) ;  /* 0x0000000000280947 */ /* 0x000fec0003800000 */
[----:B------:R-:W1:Y:S01]  /*05f0*/  S2R R4, SR_LANEID ;  /* 0x0000000000047919 */ /* 0x000e620000000000 */
[----:B------:R-:W-:Y:S05]  /*0600*/  WARPSYNC.ALL ;  /* 0x0000000000007948 */ /* 0x000fea0003800000 */
[----:B-1----:R-:W-:-:S05]  /*0610*/  IMAD.SHL.U32 R7, R4, 0x4, RZ ;  /* 0x0000000404077824 */ /* 0x002fca00078e00ff */
[----:B------:R-:W1:Y:S01]  /*0620*/  LDS R9, [R7+UR12] ;  /* 0x0000000c07097984 */ /* 0x000e620008000800 */
[----:B------:R-:W-:-:S05]  /*0630*/  IADD3 R4, P1, R7, UR20, RZ ;  /* 0x0000001407047c10 */ /* 0x000fca000ff3e0ff */
[----:B------:R-:W-:-:S05]  /*0640*/  IMAD.X R5, RZ, RZ, UR21, P1 ;  /* 0x00000015ff057e24 */ /* 0x000fca00088e06ff */
[----:B-1----:R1:W2:Y:S01]  /*0650*/  ATOMG.E.EXCH.STRONG.GPU PT, RZ, [R4], R9 ;  /* 0x0000000904ff73a8 */ /* 0x0022a200041ee100 */
[----:B------:R-:W-:-:S04]  /*0660*/  DEPBAR {5,4,3,2,1,0} ;  /* 0x0000003f0000791a */ /* 0x000fc80000000000 */
[----:B------:R1:W-:Y:S01]  /*0670*/  UTMACCTL.IV [UR20] ;  /* 0x00000000140079b9 */ /* 0x0003e20008000000 */
[----:B------:R-:W-:Y:S01]  /*0680*/  NOP ;  /* 0x0000000000007918 */ /* 0x000fe20000000000 */
.L_x_12:
[----:B------:R-:W-:Y:S05]  /*0690*/  @P0 BRA `(.L_x_13) ;  /* 0x00000000000c0947 */ /* 0x000fea0003800000 */
[----:B------:R0:W-:Y:S01]  /*06a0*/  UTMACMDFLUSH ;  /* 0x00000000000079b7 */ /* 0x0001e20000000000 */
[----:B------:R-:W-:Y:S05]  /*06b0*/  @P0 BRA `(.L_x_13) ;  /* 0x0000000000040947 */ /* 0x000fea0003800000 */
[----:B------:R-:W-:-:S04]  /*06c0*/  DEPBAR.LE SB0, 0x0 ;  /* 0x000080000000791a */ /* 0x000fc80000000000 */
.L_x_13:
[----:B------:R-:W-:Y:S05]  /*06d0*/  WARPSYNC.ALL ;  /* 0x0000000000007948 */ /* 0x000fea0003800000 */
[----:B--2---:R-:W-:Y:S06]  /*06e0*/  BAR.SYNC.DEFER_BLOCKING 0x0 ;  /* 0x0000000000007b1d */ /* 0x004fec0000010000 */
[----:B------:R-:W-:Y:S02]  /*06f0*/  BSSY B1, `(.L_x_14) ;  /* 0x000000b000017945 */ /* 0x000fe40003800000 */
[----:B------:R-:W-:Y:S06]  /*0700*/  BAR.SYNC.DEFER_BLOCKING 0x0 ;  /* 0x0000000000007b1d */ /* 0x000fec0000010000 */
[----:B------:R2:W-:Y:S01]  /*0710*/  @!P0 STS [R11], RZ ;  /* 0x000000ff0b008388 */ /* 0x0005e20000000800 */
[----:B------:R-:W-:Y:S01]  /*0720*/  NOP ;  /* 0x0000000000007918 */ /* 0x000fe20000000000 */
[----:B------:R-:W-:Y:S05]  /*0730*/  @P2 BRA `(.L_x_15) ;  /* 0x0000000000182947 */ /* 0x000fea0003800000 */
[----:B-1----:R-:W1:Y:S01]  /*0740*/  LDS R4, [UR12+0x8] ;  /* 0x0000080cff047984 */ /* 0x002e620008000800 */
[----:B------:R-:W3:Y:S01]  /*0750*/  LDC.64 R12, c[0x0][0x218] ;  /* 0x00008600ff0c7b82 */ /* 0x000ee20000000a00 */
[----:B------:R-:W-:Y:S02]  /*0760*/  IMAD.MOV.U32 R5, RZ, RZ, 0x70 ;  /* 0x00000070ff057424 */ /* 0x000fe400078e00ff */
[----:B---3--:R3:W-:Y:S03]  /*0770*/  STS.64 [UR12], R12 ;  /* 0x0000000cff007988 */ /* 0x0087e60008000a0c */
[----:B-1----:R-:W-:-:S05]  /*0780*/  LOP3.LUT R4, R4, 0x10, R5, 0xd8, !PT ;  /* 0x0000001004047812 */ /* 0x002fca00078ed805 */
[----:B------:R3:W-:Y:S02]  /*0790*/  STS [UR12+0x8], R4 ;  /* 0x00000804ff007988 */ /* 0x0007e4000800080c */
.L_x_15:
[----:B-1----:R-:W-:Y:S05]  /*07a0*/  BSYNC B1 ;  /* 0x0000000000017941 */ /* 0x002fea0003800000 */
.L_x_14:
[----:B------:R-:W-:Y:S04]  /*07b0*/  BSSY B1, `(.L_x_16) ;  /* 0x000000a000017945 */ /* 0x000fe80003800000 */
[----:B------:R-:W-:Y:S05]  /*07c0*/  @P2 BRA `(.L_x_17) ;  /* 0x0000000000202947 */ /* 0x000fea0003800000 */
[----:B---3--:R-:W1:Y:S01]  /*07d0*/  LDS R4, [UR12+0x34] ;  /* 0x0000340cff047984 */ /* 0x008e620008000800 */
[----:B------:R-:W-:Y:S02]  /*07e0*/  IMAD.MOV.U32 R7, RZ, RZ, 0x3f000000 ;  /* 0x3f000000ff077424 */ /* 0x000fe400078e00ff */
[----:B------:R-:W-:Y:S01]  /*07f0*/  @!P2 IMAD.MOV.U32 R10, RZ, RZ, 0x7f ;  /* 0x0000007fff0aa424 */ /* 0x000fe200078e00ff */
[----:B------:R-:W3:Y:S02]  /*0800*/  @!P2 LDS R5, [UR12+0x38] ;  /* 0x0000380cff05a984 */ /* 0x000ee40008000800 */
[----:B-1----:R-:W-:Y:S02]  /*0810*/  LOP3.LUT R4, R4, 0xff000000, R7, 0xb8, !PT ;  /* 0xff00000004047812 */ /* 0x002fe400078eb807 */
[----:B---3--:R-:W-:-:S03]  /*0820*/  @!P2 LOP3.LUT R5, R5, 0xff, R10, 0xb8, !PT ;  /* 0x000000ff0505a812 */ /* 0x008fc600078eb80a */
[----:B------:R1:W-:Y:S04]  /*0830*/  STS [UR12+0x34], R4 ;  /* 0x00003404ff007988 */ /* 0x0003e8000800080c */
[----:B------:R1:W-:Y:S02]  /*0840*/  @!P2 STS [UR12+0x38], R5 ;  /* 0x00003805ff00a988 */ /* 0x0003e4000800080c */
.L_x_17:
[----:B------:R-:W-:Y:S05]  /*0850*/  BSYNC B1 ;  /* 0x0000000000017941 */ /* 0x000fea0003800000 */
.L_x_16:
[----:B------:R-:W-:Y:S04]  /*0860*/  BSSY B1, `(.L_x_18) ;  /* 0x0000004000017945 */ /* 0x000fe80003800000 */
[----:B------:R-:W-:Y:S05]  /*0870*/  @P2 BRA `(.L_x_19) ;  /* 0x0000000000082947 */ /* 0x000fea0003800000 */
[----:B------:R4:W-:Y:S04]  /*0880*/  STS [UR12+0x24], R14 ;  /* 0x0000240eff007988 */ /* 0x0009e8000800080c */
[----:B------:R4:W-:Y:S02]  /*0890*/  STS [UR12+0x20], R3 ;  /* 0x00002003ff007988 */ /* 0x0009e4000800080c */
.L_x_19:
[----:B------:R-:W-:Y:S05]  /*08a0*/  BSYNC B1 ;  /* 0x0000000000017941 */ /* 0x000fea0003800000 */
.L_x_18:
[----:B------:R-:W-:Y:S04]  /*08b0*/  BSSY B1, `(.L_x_20) ;  /* 0x000000e000017945 */ /* 0x000fe80003800000 */
[----:B------:R-:W-:Y:S05]  /*08c0*/  @P2 BRA `(.L_x_21) ;  /* 0x0000000000302947 */ /* 0x000fea0003800000 */
[----:B-1----:R-:W1:Y:S01]  /*08d0*/  LDS R5, [UR12+0x34] ;  /* 0x0000340cff057984 */ /* 0x002e620008000800 */
[----:B---3--:R-:W3:Y:S03]  /*08e0*/  LDC.64 R12, c[0x0][0x240] ;  /* 0x00009000ff0c7b82 */ /* 0x008ee60000000a00 */
[----:B------:R-:W5:Y:S01]  /*08f0*/  LDS R4, [UR12+0x1c] ;  /* 0x00001c0cff047984 */ /* 0x000f620008000800 */
[C---:B---3--:R-:W-:Y:S01]  /*0900*/  SHF.L.U64.HI R10, R12.reuse, 0x1, R13 ;  /* 0x000000010c0a7819 */ /* 0x048fe2000001020d */
[----:B------:R-:W-:-:S03]  /*0910*/  IMAD.SHL.U32 R7, R12, 0x2, RZ ;  /* 0x000000020c077824 */ /* 0x000fc600078e00ff */
[--C-:B------:R-:W-:Y:S02]  /*0920*/  SHF.R.U32.HI R9, RZ, 0x4, R10.reuse ;  /* 0x00000004ff097819 */ /* 0x100fe4000001160a */
[----:B------:R-:W-:-:S05]  /*0930*/  SHF.R.U64 R7, R7, 0x4, R10 ;  /* 0x0000000407077819 */ /* 0x000fca000000120a */
[----:B------:R3:W-:Y:S01]  /*0940*/  STS [UR12+0xc], R7 ;  /* 0x00000c07ff007988 */ /* 0x0007e2000800080c */
[----:B-1----:R-:W-:Y:S02]  /*0950*/  LOP3.LUT R5, R5, 0x7, RZ, 0xb8, !PT ;  /* 0x0000000705057812 */ /* 0x002fe400078eb8ff */
[----:B-----5:R-:W-:-:S03]  /*0960*/  LOP3.LUT R4, R4, 0xf, R9, 0xb8, !PT ;  /* 0x0000000f04047812 */ /* 0x020fc600078eb809 */
[----:B------:R3:W-:Y:S04]  /*0970*/  STS [UR12+0x34], R5 ;  /* 0x00003405ff007988 */ /* 0x0007e8000800080c */
[----:B------:R3:W-:Y:S02]  /*0980*/  STS [UR12+0x1c], R4 ;  /* 0x00001c04ff007988 */ /* 0x0007e4000800080c */
.L_x_21:
[----:B------:R-:W-:Y:S05]  /*0990*/  BSYNC B1 ;  /* 0x0000000000017941 */ /* 0x000fea0003800000 */
.L_x_20:
[----:B------:R-:W-:Y:S04]  /*09a0*/  BSSY B2, `(.L_x_22) ;  /* 0x000001a000027945 */ /* 0x000fe80003800000 */
[----:B------:R-:W-:Y:S04]  /*09b0*/  BSSY B1, `(.L_x_23) ;  /* 0x0000015000017945 */ /* 0x000fe80003800000 */
[----:B------:R-:W-:Y:S05]  /*09c0*/  @P2 BRA `(.L_x_24) ;  /* 0x0000000000202947 */ /* 0x000fea0003800000 */
[----:B-1-3--:R-:W1:Y:S02]  /*09d0*/  LDS R4, [UR12+0x34] ;  /* 0x0000340cff047984 */ /* 0x00ae640008000800 */
[----:B-1----:R-:W-:-:S05]  /*09e0*/  LOP3.LUT R4, R4, 0x38, RZ, 0xb8, !PT ;  /* 0x0000003804047812 */ /* 0x002fca00078eb8ff */
[----:B------:R1:W-:Y:S01]  /*09f0*/  STS [UR12+0x34], R4 ;  /* 0x00003404ff007988 */ /* 0x0003e2000800080c */
[----:B------:R-:W-:Y:S05]  /*0a00*/  @P2 BRA `(.L_x_25) ;  /* 0x0000000000202947 */ /* 0x000fea0003800000 */
[----:B-1----:R-:W1:Y:S01]  /*0a10*/  LDS R4, [UR12+0x8] ;  /* 0x0000080cff047984 */ /* 0x002e620008000800 */
[----:B------:R-:W-:-:S05]  /*0a20*/  IMAD.MOV.U32 R5, RZ, RZ, 0x780 ;  /* 0x00000780ff057424 */ /* 0x000fca00078e00ff */
[----:B-1----:R-:W-:-:S05]  /*0a30*/  LOP3.LUT R4, R4, 0x500, R5, 0xd8, !PT ;  /* 0x0000050004047812 */ /* 0x002fca00078ed805 */
[----:B------:R5:W-:Y:S02]  /*0a40*/  STS [UR12+0x8], R4 ;  /* 0x00000804ff007988 */ /* 0x000be4000800080c */
.L_x_24:
[----:B------:R-:W-:Y:S05]  /*0a50*/  @P2 BRA `(.L_x_26) ;  /* 0x0000000000282947 */ /* 0x000fea0003800000 */
[----:B-1-3-5:R-:W1:Y:S02]  /*0a60*/  LDS R4, [UR12+0x8] ;  /* 0x0000080cff047984 */ /* 0x02ae640008000800 */
[----:B-1----:R-:W-:-:S05]  /*0a70*/  LOP3.LUT R4, R4, 0x1800, RZ, 0xb8, !PT ;  /* 0x0000180004047812 */ /* 0x002fca00078eb8ff */
[----:B------:R3:W-:Y:S02]  /*0a80*/  STS [UR12+0x8], R4 ;  /* 0x00000804ff007988 */ /* 0x0007e4000800080c */
.L_x_25:
[----:B------:R-:W-:Y:S05]  /*0a90*/  @P2 BREAK B1 ;  /* 0x0000000000012942 */ /* 0x000fea0003800000 */
[----:B------:R-:W-:Y:S05]  /*0aa0*/  @P2 BRA `(.L_x_27) ;  /* 0x0000000000242947 */ /* 0x000fea0003800000 */
[----:B-1-3--:R-:W1:Y:S01]  /*0ab0*/  LDS R4, [UR12+0x8] ;  /* 0x0000080cff047984 */ /* 0x00ae620008000800 */
[----:B------:R-:W-:-:S05]  /*0ac0*/  IMAD.MOV.U32 R5, RZ, RZ, 0x6000 ;  /* 0x00006000ff057424 */ /* 0x000fca00078e00ff */
[----:B-1----:R-:W-:-:S04]  /*0ad0*/  LOP3.LUT R4, R4, 0x6000, R5, 0xd8, !PT ;  /* 0x0000600004047812 */ /* 0x002fc800078ed805 */
[----:B------:R-:W-:-:S05]  /*0ae0*/  LOP3.LUT R4, R4, 0x400000, RZ, 0xb8, !PT ;  /* 0x0040000004047812 */ /* 0x000fca00078eb8ff */
[----:B------:R1:W-:Y:S02]  /*0af0*/  STS [UR12+0x8], R4 ;  /* 0x00000804ff007988 */ /* 0x0003e4000800080c */
.L_x_26:
[----:B------:R-:W-:Y:S05]  /*0b00*/  BSYNC B1 ;  /* 0x0000000000017941 */ /* 0x000fea0003800000 */
.L_x_23:
[----:B-1-3-5:R-:W1:Y:S02]  /*0b10*/  @!P2 LDS R4, [UR12+0x8] ;  /* 0x0000080cff04a984 */ /* 0x02ae640008000800 */
[----:B-1----:R-:W-:-:S05]  /*0b20*/  @!P2 LOP3.LUT R4, R4, 0x8000, RZ, 0xb8, !PT ;  /* 0x000080000404a812 */ /* 0x002fca00078eb8ff */
[----:B------:R5:W-:Y:S02]  /*0b30*/  @!P2 STS [UR12+0x8], R4 ;  /* 0x00000804ff00a988 */ /* 0x000be4000800080c */
.L_x_27:
[----:B------:R-:W-:Y:S05]  /*0b40*/  BSYNC B2 ;  /* 0x0000000000027941 */ /* 0x000fea0003800000 */
.L_x_22:
[----:B------:R-:W-:Y:S05]  /*0b50*/  WARPSYNC.ALL ;  /* 0x0000000000007948 */ /* 0x000fea0003800000 */
[----:B------:R-:W-:-:S04]  /*0b60*/  UIADD3 UR23, UR5, 0x80, URZ ;  /* 0x0000008005177890 */ /* 0x000fc8000fffe03f */
[----:B------:R-:W-:-:S04]  /*0b70*/  UIADD3 UR22, UP0, UR23, UR24, URZ ;  /* 0x0000001817167290 */ /* 0x000fc8000ff1e03f */
[----:B------:R-:W-:Y:S01]  /*0b80*/  ULEA.HI.X.SX32 UR23, UR23, UR25, 0x1, UP0 ;  /* 0x0000001917177291 */ /* 0x000fe200080f0e3f */
[----:B------:R-:W-:Y:S11]  /*0b90*/  @P0 BRA `(.L_x_28) ;  /* 0x0000000000280947 */ /* 0x000ff60003800000 */
[----:B-1-3-5:R-:W1:Y:S01]  /*0ba0*/  S2R R4, SR_LANEID ;  /* 0x0000000000047919 */ /* 0x02ae620000000000 */
[----:B------:R-:W-:Y:S05]  /*0bb0*/  WARPSYNC.ALL ;  /* 0x0000000000007948 */ /* 0x000fea0003800000 */
[----:B-1----:R-:W-:-:S05]  /*0bc0*/  IMAD.SHL.U32 R9, R4, 0x4, RZ ;  /* 0x0000000404097824 */ /* 0x002fca00078e00ff */
[----:B------:R-:W1:Y:S01]  /*0bd0*/  LDS R7, [R9+UR12] ;  /* 0x0000000c09077984 */ /* 0x000e620008000800 */
[----:B------:R-:W-:-:S05]  /*0be0*/  IADD3 R4, P1, R9, UR22, RZ ;  /* 0x0000001609047c10 */ /* 0x000fca000ff3e0ff */
[----:B------:R-:W-:-:S05]  /*0bf0*/  IMAD.X R5, RZ, RZ, UR23, P1 ;  /* 0x00000017ff057e24 */ /* 0x000fca00088e06ff */
[----:B-1----:R1:W3:Y:S01]  /*0c00*/  ATOMG.E.EXCH.STRONG.GPU PT, RZ, [R4], R7 ;  /* 0x0000000704ff73a8 */ /* 0x0022e200041ee100 */
[----:B------:R-:W-:-:S04]  /*0c10*/  DEPBAR {5,4,3,2,1,0} ;  /* 0x0000003f0000791a */ /* 0x000fc80000000000 */
[----:B------:R1:W-:Y:S01]  /*0c20*/  UTMACCTL.IV [UR22] ;  /* 0x00000000160079b9 */ /* 0x0003e20008000000 */
[----:B------:R-:W-:Y:S01]  /*0c30*/  NOP ;  /* 0x0000000000007918 */ /* 0x000fe20000000000 */
.L_x_28:
[----:B------:R-:W-:Y:S05]  /*0c40*/  @P0 BRA `(.L_x_29) ;  /* 0x00000000000c0947 */ /* 0x000fea0003800000 */
[----:B------:R0:W-:Y:S01]  /*0c50*/  UTMACMDFLUSH ;  /* 0x00000000000079b7 */ /* 0x0001e20000000000 */
[----:B------:R-:W-:Y:S05]  /*0c60*/  @P0 BRA `(.L_x_29) ;  /* 0x0000000000040947 */ /* 0x000fea0003800000 */
[----:B------:R-:W-:-:S04]  /*0c70*/  DEPBAR.LE SB0, 0x0 ;  /* 0x000080000000791a */ /* 0x000fc80000000000 */
.L_x_29:
[----:B------:R-:W-:Y:S05]  /*0c80*/  WARPSYNC.ALL ;  /* 0x0000000000007948 */ /* 0x000fea0003800000 */
[----:B---3--:R-:W-:Y:S06]  /*0c90*/  BAR.SYNC.DEFER_BLOCKING 0x0 ;  /* 0x0000000000007b1d */ /* 0x008fec0000010000 */
[----:B------:R-:W-:Y:S02]  /*0ca0*/  BSSY B2, `(.L_x_30) ;  /* 0x000000b000027945 */ /* 0x000fe40003800000 */
[----:B------:R-:W-:Y:S06]  /*0cb0*/  BAR.SYNC.DEFER_BLOCKING 0x0 ;  /* 0x0000000000007b1d */ /* 0x000fec0000010000 */
[----:B------:R3:W-:Y:S01]  /*0cc0*/  @!P0 STS [R11], RZ ;  /* 0x000000ff0b008388 */ /* 0x0007e20000000800 */
[----:B------:R-:W-:Y:S01]  /*0cd0*/  NOP ;  /* 0x0000000000007918 */ /* 0x000fe20000000000 */
[----:B------:R-:W-:Y:S05]  /*0ce0*/  @P2 BRA `(.L_x_31) ;  /* 0x0000000000182947 */ /* 0x000fea0003800000 */
[----:B-1---5:R-:W1:Y:S01]  /*0cf0*/  LDS R4, [UR12+0x8] ;  /* 0x0000080cff047984 */ /* 0x022e620008000800 */
[----:B--23--:R-:W2:Y:S01]  /*0d00*/  LDC.64 R10, c[0x0][0x220] ;  /* 0x00008800ff0a7b82 */ /* 0x00cea20000000a00 */
[----:B------:R-:W-:Y:S02]  /*0d10*/  IMAD.MOV.U32 R5, RZ, RZ, 0x70 ;  /* 0x00000070ff057424 */ /* 0x000fe400078e00ff */
[----:B--2---:R2:W-:Y:S03]  /*0d20*/  STS.64 [UR12], R10 ;  /* 0x0000000aff007988 */ /* 0x0045e60008000a0c */
[----:B-1----:R-:W-:-:S05]  /*0d30*/  LOP3.LUT R4, R4, 0x10, R5, 0xd8, !PT ;  /* 0x0000001004047812 */ /* 0x002fca00078ed805 */
[----:B------:R2:W-:Y:S02]  /*0d40*/  STS [UR12+0x8], R4 ;  /* 0x00000804ff007988 */ /* 0x0005e4000800080c */
.L_x_31:
[----:B-1----:R-:W-:Y:S05]  /*0d50*/  BSYNC B2 ;  /* 0x0000000000027941 */ /* 0x002fea0003800000 */
.L_x_30:
[----:B------:R-:W-:Y:S04]  /*0d60*/  BSSY B3, `(.L_x_32) ;  /* 0x0000011000037945 */ /* 0x000fe80003800000 */
[----:B------:R-:W-:Y:S04]  /*0d70*/  BSSY B2, `(.L_x_33) ;  /* 0x000000e000027945 */ /* 0x000fe80003800000 */
[----:B------:R-:W-:Y:S05]  /*0d80*/  @P2 BRA `(.L_x_34) ;  /* 0x0000000000242947 */ /* 0x000fea0003800000 */
[----:B--2--5:R-:W1:Y:S01]  /*0d90*/  LDS R4, [UR12+0x34] ;  /* 0x0000340cff047984 */ /* 0x024e620008000800 */
[----:B------:R-:W-:-:S05]  /*0da0*/  IMAD.MOV.U32 R5, RZ, RZ, 0x3f000000 ;  /* 0x3f000000ff057424 */ /* 0x000fca00078e00ff */
[----:B-1----:R-:W-:-:S05]  /*0db0*/  LOP3.LUT R4, R4, 0xff000000, R5, 0xb8, !PT ;  /* 0xff00000004047812 */ /* 0x002fca00078eb805 */
[----:B------:R1:W-:Y:S01]  /*0dc0*/  STS [UR12+0x34], R4 ;  /* 0x00003404ff007988 */ /* 0x0003e2000800080c */
[----:B------:R-:W-:Y:S05]  /*0dd0*/  @P2 BRA `(.L_x_35) ;  /* 0x00000000001c2947 */ /* 0x000fea0003800000 */
[----:B-1----:R-:W1:Y:S01]  /*0de0*/  LDS R4, [UR12+0x38] ;  /* 0x0000380cff047984 */ /* 0x002e620008000800 */
[----:B------:R-:W-:-:S05]  /*0df0*/  IMAD.MOV.U32 R5, RZ, RZ, 0x7f ;  /* 0x0000007fff057424 */ /* 0x000fca00078e00ff */
[----:B-1----:R-:W-:-:S05]  /*0e00*/  LOP3.LUT R4, R4, 0xff, R5, 0xb8, !PT ;  /* 0x000000ff04047812 */ /* 0x002fca00078eb805 */
[----:B------:R1:W-:Y:S02]  /*0e10*/  STS [UR12+0x38], R4 ;  /* 0x00003804ff007988 */ /* 0x0003e4000800080c */
.L_x_34:
[----:B------:R-:W-:Y:S05]  /*0e20*/  @P2 BREAK B2 ;  /* 0x0000000000022942 */ /* 0x000fea0003800000 */
[----:B------:R-:W-:Y:S05]  /*0e30*/  @P2 BRA `(.L_x_36) ;  /* 0x00000000000c2947 */ /* 0x000fea0003800000 */
[----:B------:R1:W-:Y:S02]  /*0e40*/  STS [UR12+0x20], R3 ;  /* 0x00002003ff007988 */ /* 0x0003e4000800080c */
.L_x_35:
[----:B------:R-:W-:Y:S05]  /*0e50*/  BSYNC B2 ;  /* 0x0000000000027941 */ /* 0x000fea0003800000 */
.L_x_33:
[----:B------:R1:W-:Y:S02]  /*0e60*/  @!P2 STS [UR12+0x24], R2 ;  /* 0x00002402ff00a988 */ /* 0x0003e4000800080c */
.L_x_36:
[----:B------:R-:W-:Y:S05]  /*0e70*/  BSYNC B3 ;  /* 0x0000000000037941 */ /* 0x000fea0003800000 */
.L_x_32:
[----:B------:R-:W-:Y:S05]  /*0e80*/  WARPSYNC.ALL ;  /* 0x0000000000007948 */ /* 0x000fea0003800000 */
[----:B------:R-:W-:Y:S04]  /*0e90*/  BSSY B3, `(.L_x_37) ;  /* 0x000000e000037945 */ /* 0x000fe80003800000 */
[----:B------:R-:W-:Y:S05]  /*0ea0*/  @P2 BRA `(.L_x_38) ;  /* 0x0000000000302947 */ /* 0x000fea0003800000 */
[----:B-1--4-:R-:W1:Y:S01]  /*0eb0*/  LDS R3, [UR12+0x34] ;  /* 0x0000340cff037984 */ /* 0x012e620008000800 */
[----:B--2--5:R-:W2:Y:S03]  /*0ec0*/  LDC.64 R4, c[0x0][0x248] ;  /* 0x00009200ff047b82 */ /* 0x024ea60000000a00 */
[----:B------:R-:W4:Y:S01]  /*0ed0*/  LDS R2, [UR12+0x1c] ;  /* 0x00001c0cff027984 */ /* 0x000f220008000800 */
[C---:B--2---:R-:W-:Y:S01]  /*0ee0*/  SHF.L.U64.HI R5, R4.reuse, 0x1, R5 ;  /* 0x0000000104057819 */ /* 0x044fe20000010205 */
[----:B------:R-:W-:-:S03]  /*0ef0*/  IMAD.SHL.U32 R4, R4, 0x2, RZ ;  /* 0x0000000204047824 */ /* 0x000fc600078e00ff */
[--C-:B------:R-:W-:Y:S02]  /*0f00*/  SHF.R.U32.HI R7, RZ, 0x4, R5.reuse ;  /* 0x00000004ff077819 */ /* 0x100fe40000011605 */
[----:B------:R-:W-:-:S05]  /*0f10*/  SHF.R.U64 R4, R4, 0x4, R5 ;  /* 0x0000000404047819 */ /* 0x000fca0000001205 */
[----:B------:R2:W-:Y:S01]  /*0f20*/  STS [UR12+0xc], R4 ;  /* 0x00000c04ff007988 */ /* 0x0005e2000800080c */
[----:B-1----:R-:W-:Y:S02]  /*0f30*/  LOP3.LUT R3, R3, 0x7, RZ, 0xb8, !PT ;  /* 0x0000000703037812 */ /* 0x002fe400078eb8ff */
[----:B----4-:R-:W-:-:S03]  /*0f40*/  LOP3.LUT R2, R2, 0xf, R7, 0xb8, !PT ;  /* 0x0000000f02027812 */ /* 0x010fc600078eb807 */
[----:B------:R2:W-:Y:S04]  /*0f50*/  STS [UR12+0x34], R3 ;  /* 0x00003403ff007988 */ /* 0x0005e8000800080c */
[----:B------:R2:W-:Y:S02]  /*0f60*/  STS [UR12+0x1c], R2 ;  /* 0x00001c02ff007988 */ /* 0x0005e4000800080c */
.L_x_38:
[----:B------:R-:W-:Y:S05]  /*0f70*/  BSYNC B3 ;  /* 0x0000000000037941 */ /* 0x000fea0003800000 */
.L_x_37:
[----:B------:R-:W-:Y:S04]  /*0f80*/  BSSY B3, `(.L_x_39) ;  /* 0x000001a000037945 */ /* 0x000fe80003800000 */
[----:B------:R-:W-:Y:S04]  /*0f90*/  BSSY B4, `(.L_x_40) ;  /* 0x0000015000047945 */ /* 0x000fe80003800000 */
[----:B------:R-:W-:Y:S05]  /*0fa0*/  @P2 BRA `(.L_x_41) ;  /* 0x0000000000202947 */ /* 0x000fea0003800000 */
[----:B-12---:R-:W1:Y:S02]  /*0fb0*/  LDS R2, [UR12+0x34] ;  /* 0x0000340cff027984 */ /* 0x006e640008000800 */
[----:B-1----:R-:W-:-:S05]  /*0fc0*/  LOP3.LUT R2, R2, 0x38, RZ, 0xb8, !PT ;  /* 0x0000003802027812 */ /* 0x002fca00078eb8ff */
[----:B------:R1:W-:Y:S01]  /*0fd0*/  STS [UR12+0x34], R2 ;  /* 0x00003402ff007988 */ /* 0x0003e2000800080c */
[----:B------:R-:W-:Y:S05]  /*0fe0*/  @P2 BRA `(.L_x_42) ;  /* 0x0000000000202947 */ /* 0x000fea0003800000 */
[----:B-1----:R-:W1:Y:S01]  /*0ff0*/  LDS R2, [UR12+0x8] ;  /* 0x0000080cff027984 */ /* 0x002e620008000800 */
[----:B----4-:R-:W-:-:S05]  /*1000*/  IMAD.MOV.U32 R3, RZ, RZ, 0x780 ;  /* 0x00000780ff037424 */ /* 0x010fca00078e00ff */
[----:B-1----:R-:W-:-:S05]  /*1010*/  LOP3.LUT R2, R2, 0x500, R3, 0xd8, !PT ;  /* 0x0000050002027812 */ /* 0x002fca00078ed803 */
[----:B------:R1:W-:Y:S02]  /*1020*/  STS [UR12+0x8], R2 ;  /* 0x00000802ff007988 */ /* 0x0003e4000800080c */
.L_x_41:
[----:B------:R-:W-:Y:S05]  /*1030*/  @P2 BRA `(.L_x_43) ;  /* 0x0000000000282947 */ /* 0x000fea0003800000 */
[----:B-12---:R-:W1:Y:S02]  /*1040*/  LDS R2, [UR12+0x8] ;  /* 0x0000080cff027984 */ /* 0x006e640008000800 */
[----:B-1----:R-:W-:-:S05]  /*1050*/  LOP3.LUT R2, R2, 0x1800, RZ, 0xb8, !PT ;  /* 0x0000180002027812 */ /* 0x002fca00078eb8ff */
[----:B------:R2:W-:Y:S02]  /*1060*/  STS [UR12+0x8], R2 ;  /* 0x00000802ff007988 */ /* 0x0005e4000800080c */
.L_x_42:
[----:B------:R-:W-:Y:S05]  /*1070*/  @P2 BREAK B4 ;  /* 0x0000000000042942 */ /* 0x000fea0003800000 */
[----:B------:R-:W-:Y:S05]  /*1080*/  @P2 BRA `(.L_x_44) ;  /* 0x0000000000242947 */ /* 0x000fea0003800000 */
[----:B-12---:R-:W1:Y:S01]  /*1090*/  LDS R2, [UR12+0x8] ;  /* 0x0000080cff027984 */ /* 0x006e620008000800 */
[----:B----4-:R-:W-:-:S05]  /*10a0*/  IMAD.MOV.U32 R3, RZ, RZ, 0x6000 ;  /* 0x00006000ff037424 */ /* 0x010fca00078e00ff */
[----:B-1----:R-:W-:-:S04]  /*10b0*/  LOP3.LUT R2, R2, 0x6000, R3, 0xd8, !PT ;  /* 0x0000600002027812 */ /* 0x002fc800078ed803 */
[----:B------:R-:W-:-:S05]  /*10c0*/  LOP3.LUT R2, R2, 0x400000, RZ, 0xb8, !PT ;  /* 0x0040000002027812 */ /* 0x000fca00078eb8ff */
[----:B------:R1:W-:Y:S02]  /*10d0*/  STS [UR12+0x8], R2 ;  /* 0x00000802ff007988 */ /* 0x0003e4000800080c */
.L_x_43:
[----:B------:R-:W-:Y:S05]  /*10e0*/  BSYNC B4 ;  /* 0x0000000000047941 */ /* 0x000fea0003800000 */
.L_x_40:
[----:B-12---:R-:W1:Y:S02]  /*10f0*/  @!P2 LDS R2, [UR12+0x8] ;  /* 0x0000080cff02a984 */ /* 0x006e640008000800 */
[----:B-1----:R-:W-:-:S05]  /*1100*/  @!P2 LOP3.LUT R2, R2, 0x8000, RZ, 0xb8, !PT ;  /* 0x000080000202a812 */ /* 0x002fca00078eb8ff */
[----:B------:R1:W-:Y:S02]  /*1110*/  @!P2 STS [UR12+0x8], R2 ;  /* 0x00000802ff00a988 */ /* 0x0003e4000800080c */
.L_x_44:
[----:B------:R-:W-:Y:S05]  /*1120*/  BSYNC B3 ;  /* 0x0000000000037941 */ /* 0x000fea0003800000 */
.L_x_39:
[----:B------:R-:W-:Y:S05]  /*1130*/  WARPSYNC.ALL ;  /* 0x0000000000007948 */ /* 0x000fea0003800000 */
[----:B------:R-:W-:Y:S01]  /*1140*/  UIADD3 UR5, UR5, 0x100, URZ ;  /* 0x0000010005057890 */ /* 0x000fe2000fffe03f */
[----:B------:R-:W-:Y:S02]  /*1150*/  ISETP.GE.AND P1, PT, R8, 0x1, PT ;  /* 0x000000010800780c */ /* 0x000fe40003f26270 */
[----:B------:R-:W-:Y:S02]  /*1160*/  CS2R R24, SRZ ;  /* 0x0000000000187805 */ /* 0x000fe4000001ff00 */
[----:B------:R-:W-:Y:S01]  /*1170*/  CS2R R26, SRZ ;  /* 0x00000000001a7805 */ /* 0x000fe2000001ff00 */
[----:B------:R-:W-:Y:S01]  /*1180*/  UIADD3 UR24, UP0, UR5, UR24, URZ ;  /* 0x0000001805187290 */ /* 0x000fe2000ff1e03f */
[----:B------:R-:W-:-:S02]  /*1190*/  CS2R R28, SRZ ;  /* 0x00000000001c7805 */ /* 0x000fc4000001ff00 */
[----:B------:R-:W-:Y:S01]  /*11a0*/  CS2R R30, SRZ ;  /* 0x00000000001e7805 */ /* 0x000fe2000001ff00 */
[----:B------:R-:W-:Y:S01]  /*11b0*/  IMAD.MOV.U32 R32, RZ, RZ, RZ ;  /* 0x000000ffff207224 */ /* 0x000fe200078e00ff */
[----:B------:R-:W-:Y:S01]  /*11c0*/  ULEA.HI.X.SX32 UR25, UR5, UR25, 0x1, UP0 ;  /* 0x0000001905197291 */ /* 0x000fe200080f0e3f */
[----:B------:R-:W-:Y:S11]  /*11d0*/  @P0 BRA `(.L_x_45) ;  /* 0x0000000000280947 */ /* 0x000ff60003800000 */
[----:B-12---:R-:W5:Y:S01]  /*11e0*/  S2R R2, SR_LANEID ;  /* 0x0000000000027919 */ /* 0x006f620000000000 */
[----:B------:R-:W-:Y:S05]  /*11f0*/  WARPSYNC.ALL ;  /* 0x0000000000007948 */ /* 0x000fea0003800000 */
[----:B-----5:R-:W-:-:S05]  /*1200*/  IMAD.SHL.U32 R4, R2, 0x4, RZ ;  /* 0x0000000402047824 */ /* 0x020fca00078e00ff */
[----:B------:R-:W1:Y:S01]  /*1210*/  LDS R5, [R4+UR12] ;  /* 0x0000000c04057984 */ /* 0x000e620008000800 */
[----:B------:R-:W-:-:S05]  /*1220*/  IADD3 R2, P3, R4, UR24, RZ ;  /* 0x0000001804027c10 */ /* 0x000fca000ff7e0ff */
[----:B----4-:R-:W-:-:S05]  /*1230*/  IMAD.X R3, RZ, RZ, UR25, P3 ;  /* 0x00000019ff037e24 */ /* 0x010fca00098e06ff */
[----:B-1----:R1:W2:Y:S01]  /*1240*/  ATOMG.E.EXCH.STRONG.GPU PT, RZ, [R2], R5 ;  /* 0x0000000502ff73a8 */ /* 0x0022a200041ee100 */
[----:B------:R-:W-:-:S04]  /*1250*/  DEPBAR {5,4,3,2,1,0} ;  /* 0x0000003f0000791a */ /* 0x000fc80000000000 */
[----:B------:R1:W-:Y:S01]  /*1260*/  UTMACCTL.IV [UR24] ;  /* 0x00000000180079b9 */ /* 0x0003e20008000000 */
[----:B------:R-:W-:Y:S01]  /*1270*/  NOP ;  /* 0x0000000000007918 */ /* 0x000fe20000000000 */
.L_x_45:
[----:B------:R-:W-:Y:S05]  /*1280*/  @P0 BRA `(.L_x_46) ;  /* 0x00000000000c0947 */ /* 0x000fea0003800000 */
[----:B------:R0:W-:Y:S01]  /*1290*/  UTMACMDFLUSH ;  /* 0x00000000000079b7 */ /* 0x0001e20000000000 */
[----:B------:R-:W-:Y:S05]  /*12a0*/  @P0 BRA `(.L_x_46) ;  /* 0x0000000000040947 */ /* 0x000fea0003800000 */
[----:B------:R-:W-:-:S04]  /*12b0*/  DEPBAR.LE SB0, 0x0 ;  /* 0x000080000000791a */ /* 0x000fc80000000000 */
.L_x_46:
[----:B------:R-:W-:Y:S05]  /*12c0*/  WARPSYNC.ALL ;  /* 0x0000000000007948 */ /* 0x000fea0003800000 */
[----:B--2---:R-:W-:Y:S01]  /*12d0*/  BAR.SYNC.DEFER_BLOCKING 0x0 ;  /* 0x0000000000007b1d */ /* 0x004fe20000010000 */
[----:B------:R-:W-:Y:S01]  /*12e0*/  USHF.L.U32 UR31, UR26, 0x7, URZ ;  /* 0x000000071a1f7899 */ /* 0x000fe2000800063f */
[----:B------:R-:W-:Y:S01]  /*12f0*/  IMAD.MOV.U32 R33, RZ, RZ, RZ ;  /* 0x000000ffff217224 */ /* 0x000fe200078e00ff */
[----:B------:R-:W-:Y:S02]  /*1300*/  CS2R R34, SRZ ;  /* 0x0000000000227805 */ /* 0x000fe4000001ff00 */
[----:B------:R-:W-:-:S02]  /*1310*/  CS2R R36, SRZ ;  /* 0x0000000000247805 */ /* 0x000fc4000001ff00 */
[----:B------:R-:W-:Y:S01]  /*1320*/  CS2R R38, SRZ ;  /* 0x0000000000267805 */ /* 0x000fe2000001ff00 */
[----:B------:R-:W-:Y:S01]  /*1330*/  VOTEU.ALL UP0, P2 ;  /* 0x00000000003f7886 */ /* 0x000fe20001000000 */
[----:B------:R-:W-:Y:S01]  /*1340*/  UMOV UR6, 0x1 ;  /* 0x0000000100067882 */ /* 0x000fe20000000000 */
[----:B------:R-:W-:Y:S01]  /*1350*/  VOTEU.ALL UP1, P2 ;  /* 0x00000000003f7886 */ /* 0x000fe20001020000 */
[----:B------:R-:W-:Y:S01]  /*1360*/  VOTEU.ALL UP2, P2 ;  /* 0x00000000003f7886 */ /* 0x000fe20001040000 */
[----:B------:R-:W-:Y:S01]  /*1370*/  CS2R R40, SRZ ;  /* 0x0000000000287805 */ /* 0x000fe2000001ff00 */
[----:B------:R-:W-:-:S04]  /*1380*/  @!UP0 UIADD3 UR8, -UR6, 0x100000, URZ ;  /* 0x0010000006088890 */ /* 0x000fc8000fffe13f */
[----:B------:R-:W-:Y:S02]  /*1390*/  @!UP0 USHF.L.U32 UR9, UR8, 0xb, URZ ;  /* 0x0000000b08098899 */ /* 0x000fe4000800063f */
[----:B------:R-:W-:Y:S01]  /*13a0*/  @!UP0 USHF.L.U32 UR8, UR8, 0x1, URZ ;  /* 0x0000000108088899 */ /* 0x000fe2000800063f */
        /* <DEDUP_REMOVED lines=9> */
[----:B------:R-:W-:Y:S01]  /*1440*/  VOTEU.ALL UP0, P2 ;  /* 0x00000000003f7886 */ /* 0x000fe20001000000 */
[----:B------:R-:W-:Y:S02]  /*1450*/  CS2R R48, SRZ ;  /* 0x0000000000307805 */ /* 0x000fe4000001ff00 */
[----:B------:R-:W-:Y:S02]  /*1460*/  CS2R R50, SRZ ;  /* 0x0000000000327805 */ /* 0x000fe4000001ff00 */
[----:B------:R-:W-:Y:S02]  /*1470*/  CS2R R52, SRZ ;  /* 0x0000000000347805 */ /* 0x000fe4000001ff00 */
[----:B------:R-:W-:Y:S01]  /*1480*/  CS2R R54, SRZ ;  /* 0x0000000000367805 */ /* 0x000fe2000001ff00 */
[----:B------:R-:W2:Y:S02]  /*1490*/  FENCE.VIEW.ASYNC.S ;  /* 0x00000000000073c6 */ /* 0x000ea40000000000 */
[----:B--2---:R-:W2:Y:S02]  /*14a0*/  @!UP0 SYNCS.EXCH.64 URZ, [UR12+0x24000], UR8 ;  /* 0x024000080c3f85b2 */ /* 0x004ea40008000100 */
[----:B--2---:R-:W-:Y:S06]  /*14b0*/  BAR.SYNC.DEFER_BLOCKING 0x0 ;  /* 0x0000000000007b1d */ /* 0x004fec0000010000 */
[----:B------:R2:W4:Y:S02]  /*14c0*/  @!UP1 SYNCS.EXCH.64 URZ, [UR12+0x24008], UR10 ;  /* 0x0240080a0c3f95b2 */ /* 0x0005240008000100 */
[----:B----4-:R-:W-:Y:S01]  /*14d0*/  BAR.SYNC.DEFER_BLOCKING 0x0 ;  /* 0x0000000000007b1d */ /* 0x010fe20000010000 */
[----:B--2---:R-:W-:-:S05]  /*14e0*/  USHF.L.U32 UR10, UR15, 0x6, URZ ;  /* 0x000000060f0a7899 */ /* 0x004fca000800063f */
[----:B------:R2:W4:Y:S01]  /*14f0*/  @!UP2 SYNCS.EXCH.64 URZ, [UR12+0x24010], UR6 ;  /* 0x024010060c3fa5b2 */ /* 0x0005220008000100 */
[----:B------:R-:W-:Y:S06]  /*1500*/  @!P1 BRA `(.L_x_47) ;  /* 0x0000000400909947 */ /* 0x000fec0003800000 */
[----:B-1----:R-:W-:Y:S02]  /*1510*/  SHF.R.U32.HI R2, RZ, 0x5, R0 ;  /* 0x00000005ff027819 */ /* 0x002fe40000011600 */
[----:B------:R-:W-:Y:S02]  /*1520*/  CS2R R24, SRZ ;  /* 0x0000000000187805 */ /* 0x000fe4000001ff00 */
[----:B------:R-:W-:Y:S02]  /*1530*/  CS2R R26, SRZ ;  /* 0x00000000001a7805 */ /* 0x000fe4000001ff00 */
[----:B------:R-:W-:Y:S02]  /*1540*/  CS2R R28, SRZ ;  /* 0x00000000001c7805 */ /* 0x000fe4000001ff00 */
[----:B------:R-:W-:Y:S02]  /*1550*/  R2UR UR13, R2 ;  /* 0x00000000020d72ca */ /* 0x000fe400000e0000 */
[----:B------:R-:W-:-:S02]  /*1560*/  CS2R R30, SRZ ;  /* 0x00000000001e7805 */ /* 0x000fc4000001ff00 */
[----:B------:R-:W-:Y:S02]  /*1570*/  CS2R R32, SRZ ;  /* 0x0000000000207805 */ /* 0x000fe4000001ff00 */
[----:B------:R-:W-:Y:S02]  /*1580*/  CS2R R34, SRZ ;  /* 0x0000000000227805 */ /* 0x000fe4000001ff00 */
[----:B------:R-:W-:Y:S02]  /*1590*/  CS2R R36, SRZ ;  /* 0x0000000000247805 */ /* 0x000fe4000001ff00 */
[----:B------:R-:W-:Y:S02]  /*15a0*/  CS2R R38, SRZ ;  /* 0x0000000000267805 */ /* 0x000fe4000001ff00 */
[----:B------:R-:W-:Y:S02]  /*15b0*/  CS2R R40, SRZ ;  /* 0x0000000000287805 */ /* 0x000fe4000001ff00 */
[----:B------:R-:W-:-:S02]  /*15c0*/  CS2R R42, SRZ ;  /* 0x00000000002a7805 */ /* 0x000fc4000001ff00 */
[----:B------:R-:W-:Y:S02]  /*15d0*/  CS2R R44, SRZ ;  /* 0x00000000002c7805 */ /* 0x000fe4000001ff00 */
[----:B------:R-:W-:Y:S02]  /*15e0*/  CS2R R46, SRZ ;  /* 0x00000000002e7805 */ /* 0x000fe4000001ff00 */
[----:B------:R-:W-:Y:S02]  /*15f0*/  CS2R R48, SRZ ;  /* 0x0000000000307805 */ /* 0x000fe4000001ff00 */
[----:B------:R-:W-:Y:S02]  /*1600*/  CS2R R50, SRZ ;  /* 0x0000000000327805 */ /* 0x000fe4000001ff00 */
[----:B------:R-:W-:Y:S02]  /*1610*/  CS2R R52, SRZ ;  /* 0x0000000000347805 */ /* 0x000fe4000001ff00 */
[----:B------:R-:W-:Y:S01]  /*1620*/  CS2R R54, SRZ ;  /* 0x0000000000367805 */ /* 0x000fe2000001ff00 */
[----:B------:R-:W-:Y:S01]  /*1630*/  UMOV UR5, URZ ;  /* 0x0000003f00057c82 */ /* 0x000fe20008000000 */
[----:B------:R-:W-:-:S05]  /*1640*/  UMOV UR11, URZ ;  /* 0x0000003f000b7c82 */ /* 0x000fca0008000000 */
.L_x_49:
[----:B----4-:R-:W-:Y:S01]  /*1650*/  BAR.SYNC.DEFER_BLOCKING 0x0 ;  /* 0x0000000000007b1d */ /* 0x010fe20000010000 */
[----:B------:R-:W-:Y:S01]  /*1660*/  ULEA UR18, UR5, UR12, 0x3 ;  /* 0x0000000c05127291 */ /* 0x000fe2000f8e183f */
[----:B------:R-:W-:Y:S01]  /*1670*/  @!P2 IMAD.MOV.U32 R2, RZ, RZ, 0xc000 ;  /* 0x0000c000ff02a424 */ /* 0x000fe200078e00ff */
[----:B------:R-:W-:Y:S01]  /*1680*/  ELECT P0, URZ, PT ;  /* 0x00000000003f782f */ /* 0x000fe20003800000 */
[----:B------:R-:W-:-:S03]  /*1690*/  ULEA UR14, UR5, UR12, 0xf ;  /* 0x0000000c050e7291 */ /* 0x000fc6000f8e783f */
[----:B------:R-:W-:Y:S01]  /*16a0*/  ISETP.LT.U32.AND P0, PT, R6, 0x40, P0 ;  /* 0x000000400600780c */ /* 0x000fe20000701070 */
[----:B------:R-:W-:Y:S01]  /*16b0*/  ULOP3.LUT UR30, UR13, 0x1, URZ, 0xc0, !UPT ;  /* 0x000000010d1e7892 */ /* 0x000fe2000f8ec03f */
[----:B------:R-:W-:-:S03]  /*16c0*/  ELECT P1, URZ, PT ;  /* 0x00000000003f782f */ /* 0x000fc60003820000 */
[----:B------:R-:W-:Y:S02]  /*16d0*/  ULEA UR28, UR30, UR14, 0xe ;  /* 0x0000000e1e1c7291 */ /* 0x000fe4000f8e703f */
[----:B------:R-:W-:Y:S01]  /*16e0*/  ULEA UR30, UR30, UR11, 0x6 ;  /* 0x0000000b1e1e7291 */ /* 0x000fe2000f8e303f */
[----:B------:R-:W-:Y:S01]  /*16f0*/  ISETP.LT.U32.AND P1, PT, R6, 0x20, P1 ;  /* 0x000000200600780c */ /* 0x000fe20000f21070 */
[----:B------:R-:W-:-:S04]  /*1700*/  ULEA UR8, UR5, UR12, 0xe ;  /* 0x0000000c05087291 */ /* 0x000fc8000f8e703f */
[----:B------:R-:W-:Y:S01]  /*1710*/  VOTEU.ANY UP0, P0 ;  /* 0x00000000003f7886 */ /* 0x000fe20000000100 */
[----:B------:R-:W-:Y:S01]  /*1720*/  VOTEU.ANY UP2, P0 ;  /* 0x00000000003f7886 */ /* 0x000fe20000040100 */
[----:B------:R-:W-:Y:S01]  /*1730*/  UIADD3 UR8, UR8, 0x18000, URZ ;  /* 0x0001800008087890 */ /* 0x000fe2000fffe03f */
[----:B------:R1:W-:Y:S01]  /*1740*/  @!P2 SYNCS.ARRIVE.TRANS64 RZ, [UR18+0x24000], R2 ;  /* 0x02400002ffffa9a7 */ /* 0x0003e20008000012 */
[----:B------:R4:W-:Y:S06]  /*1750*/  MEMBAR.ALL.CTA ;  /* 0x0000000000007992 */ /* 0x0009ec0000008000 */
[----:B----4-:R-:W4:Y:S01]  /*1760*/  FENCE.VIEW.ASYNC.S ;  /* 0x00000000000073c6 */ /* 0x010f220000000000 */
[----:B------:R-:W-:Y:S01]  /*1770*/  @UP0 UIADD3 UR29, UR18, 0x24000, URZ ;  /* 0x00024000121d0890 */ /* 0x000fe2000fffe03f */
[----:B--2---:R-:W-:Y:S01]  /*1780*/  @UP0 UMOV UR6, UR20 ;  /* 0x0000001400060c82 */ /* 0x004fe20008000000 */
[----:B------:R-:W-:Y:S01]  /*1790*/  @UP0 UMOV UR7, UR21 ;  /* 0x0000001500070c82 */ /* 0x000fe20008000000 */
[----:B----4-:R-:W-:Y:S01]  /*17a0*/  VOTEU.ANY UP1, P1 ;  /* 0x00000000003f7886 */ /* 0x010fe20000820100 */
[----:B------:R-:W-:Y:S01]  /*17b0*/  VOTEU.ANY UP3, P1 ;  /* 0x00000000003f7886 */ /* 0x000fe20000860100 */
[----:B-1----:R-:W-:-:S03]  /*17c0*/  IMAD.U32 R2, RZ, RZ, UR4 ;  /* 0x00000004ff027e24 */ /* 0x002fc6000f8e00ff */
[----:B------:R-:W-:Y:S01]  /*17d0*/  @UP1 UIADD3 UR9, UR18, 0x24000, URZ ;  /* 0x0002400012091890 */ /* 0x000fe2000fffe03f */
[----:B------:R-:W-:Y:S01]  /*17e0*/  @UP1 UMOV UR16, UR22 ;  /* 0x0000001600101c82 */ /* 0x000fe20008000000 */
[----:B------:R-:W-:Y:S01]  /*17f0*/  @UP1 UMOV UR17, UR23 ;  /* 0x0000001700111c82 */ /* 0x000fe20008000000 */
[----:B------:R-:W-:Y:S01]  /*1800*/  SHF.L.U32 R2, R2, 0x1f, RZ ;  /* 0x0000001f02027819 */ /* 0x000fe200000006ff */
[----:B------:R-:W-:Y:S06]  /*1810*/  BAR.SYNC.DEFER_BLOCKING 0x0 ;  /* 0x0000000000007b1d */ /* 0x000fec0000010000 */
[----:B------:R1:W-:Y:S02]  /*1820*/  @UP2 UTMALDG.2D [UR28], [UR6] ;  /* 0x0000001c060025b4 */ /* 0x0003e40008008000 */
[----:B------:R-:W-:Y:S06]  /*1830*/  BAR.SYNC.DEFER_BLOCKING 0x0 ;  /* 0x0000000000007b1d */ /* 0x000fec0000010000 */
[----:B------:R1:W-:Y:S02]  /*1840*/  @UP3 UTMALDG.2D [UR8], [UR16] ;  /* 0x00000008100035b4 */ /* 0x0003e40008008000 */
[----:B------:R-:W-:Y:S06]  /*1850*/  BAR.SYNC.DEFER_BLOCKING 0x0 ;  /* 0x0000000000007b1d */ /* 0x000fec0000010000 */
[----:B------:R-:W2:Y:S02]  /*1860*/  SYNCS.PHASECHK.TRANS64.TRYWAIT P0, [UR18+0x24000], R2 ;  /* 0x02400002ff0075a7 */ /* 0x000ea40008000152 */
[----:B-12---:R-:W-:Y:S05]  /*1870*/  @!P0 BRA `(.L_x_48) ;  /* 0x00000004009c8947 */ /* 0x006fea0003800000 */
.L_x_50:
[----:B------:R-:W-:Y:S01]  /*1880*/  USHF.L.U32 UR6, UR13, 0x7, URZ ;  /* 0x000000070d067899 */ /* 0x000fe2000800063f */
[----:B------:R-:W-:Y:S02]  /*1890*/  WARPGROUP.DEPBAR.LE gsb0, 0x0 ;  /* 0x00008000000079c5 */ /* 0x000fe40000010000 */
[----:B------:R-:W-:Y:S01]  /*18a0*/  USHF.R.U32.HI UR18, URZ, 0x4, UR8 ;  /* 0x000000043f127899 */ /* 0x000fe20008011608 */
[----:B------:R-:W-:Y:S01]  /*18b0*/  WARPGROUP.ARRIVE ;  /* 0x00000000000079c5 */ /* 0x000fe20000000000 */
[----:B------:R-:W-:Y:S01]  /*18c0*/  ULOP3.LUT UR6, UR6, 0x200, URZ, 0xc0, !UPT ;  /* 0x0000020006067892 */ /* 0x000fe2000f8ec03f */
[----:B------:R-:W1:Y:S01]  /*18d0*/  LDC R2, c[0x0][0x230] ;  /* 0x00008c00ff027b82 */ /* 0x000e620000000800 */
[----:B------:R-:W-:Y:S02]  /*18e0*/  USGXT.U32 UR18, UR18, 0xe ;  /* 0x0000000e1212789a */ /* 0x000fe40008000000 */
[----:B------:R-:W-:Y:S01]  /*18f0*/  ULEA.HI UR6, UR14, UR6, URZ, 0x1c ;  /* 0x000000060e067291 */ /* 0x000fe2000f8fe03f */
[----:B------:R-:W-:Y:S01]  /*1900*/  UMOV UR17, 0x40000040 ;  /* 0x4000004000117882 */ /* 0x000fe20000000000 */
[----:B------:R-:W-:-:S02]  /*1910*/  UMOV UR19, 0x40000040 ;  /* 0x4000004000137882 */ /* 0x000fc40000000000 */
[----:B------:R-:W-:Y:S01]  /*1920*/  ULOP3.LUT UR16, UR6, 0x3fff, URZ, 0xc0, !UPT ;  /* 0x00003fff06107892 */ /* 0x000fe2000f8ec03f */
[----:B------:R-:W-:Y:S02]  /*1930*/  UMOV UR7, URZ ;  /* 0x0000003f00077c82 */ /* 0x000fe40008000000 */
[----:B------:R-:W-:Y:S01]  /*1940*/  UMOV UR6, URZ ;  /* 0x0000003f00067c82 */ /* 0x000fe20008000000 */
[----:B------:R-:W-:Y:S02]  /*1950*/  UIADD3 UR11, UR11, 0x80, URZ ;  /* 0x000000800b0b7890 */ /* 0x000fe4000fffe03f */
[----:B------:R-:W-:-:S03]  /*1960*/  UIADD3 UR5, UR5, 0x1, URZ ;  /* 0x0000000105057890 */ /* 0x000fc6000fffe03f */
[----:B------:R-:W-:Y:S01]  /*1970*/  HGMMA.64x64x16.F32.BF16 R24, gdesc[UR16].tnspB, R24 ;  /* 0x40e00000101879f0 */ /* 0x000fe20008701818 */
[----:B------:R-:W-:Y:S02]  /*1980*/  UIADD3 UR16, UP0, UR16, 0x2, URZ ;  /* 0x0000000210107890 */ /* 0x000fe4000ff1e03f */
[----:B------:R-:W-:Y:S02]  /*1990*/  UIADD3 UR18, UP1, UR18, 0x80, URZ ;  /* 0x0000008012127890 */ /* 0x000fe4000ff3e03f */
[----:B------:R-:W-:Y:S02]  /*19a0*/  UIADD3.X UR17, UR6, 0x40000040, URZ, UP0, !UPT ;  /* 0x4000004006117890 */ /* 0x000fe400087fe43f */
[----:B------:R-:W-:Y:S01]  /*19b0*/  UIADD3.X UR19, UR7, 0x40000040, URZ, UP1, !UPT ;  /* 0x4000004007137890 */ /* 0x000fe20008ffe43f */
[----:B-1----:R-:W-:Y:S01]  /*19c0*/  ISETP.LE.AND P0, PT, R2, UR11, PT ;  /* 0x0000000b02007c0c */ /* 0x002fe2000bf03270 */
[----:B------:R-:W-:Y:S02]  /*19d0*/  UIADD3.64 UR32, UR16, 0x2, URZ ;  /* 0x0000000210207897 */ /* 0x000fe4000fffe03f */
[----:B------:R-:W-:-:S02]  /*19e0*/  UIADD3.64 UR34, UR18, 0x80, URZ ;  /* 0x0000008012227897 */ /* 0x000fc4000fffe03f */
[----:B------:R-:W-:-:S04]  /*19f0*/  UISETP.NE.U32.AND UP0, UPT, UR5, 0x3, UPT ;  /* 0x000000030500788c */ /* 0x000fc8000bf05070 */
[----:B------:R-:W-:Y:S02]  /*1a00*/  USEL UR6, URZ, 0x1, UP0 ;  /* 0x000000013f067887 */ /* 0x000fe40008000000 */
[----:B------:R-:W-:Y:S02]  /*1a10*/  USEL UR5, UR5, URZ, UP0 ;  /* 0x0000003f05057287 */ /* 0x000fe40008000000 */
[----:B------:R-:W-:Y:S01]  /*1a20*/  ULOP3.LUT UR4, UR4, UR6, URZ, 0x3c, !UPT ;  /* 0x0000000604047292 */ /* 0x000fe2000f8e3c3f */
[----:B------:R-:W-:Y:S04]  /*1a30*/  HGMMA.64x64x16.F32.BF16 R24, gdesc[UR16].tnspB, R24 ;  /* 0x40e00000101879f0 */ /* 0x000fe80008701818 */
[----:B------:R-:W-:Y:S01]  /*1a40*/  HGMMA.64x64x16.F32.BF16 R24, gdesc[UR32].tnspB, R24 ;  /* 0x40e00000201879f0 */ /* 0x000fe20008701818 */
[----:B------:R-:W-:-:S02]  /*1a50*/  UIADD3.64 UR32, UR16, 0x4, URZ ;  /* 0x0000000410207897 */ /* 0x000fc4000fffe03f */
[----:B------:R-:W-:-:S09]  /*1a60*/  UIADD3.64 UR34, UR18, 0x100, URZ ;  /* 0x0000010012227897 */ /* 0x000fd2000fffe03f */
[----:B------:R-:W-:Y:S01]  /*1a70*/  HGMMA.64x64x16.F32.BF16 R24, gdesc[UR32].tnspB, R24 ;  /* 0x40e00000201879f0 */ /* 0x000fe20008701818 */
[----:B------:R-:W-:Y:S02]  /*1a80*/  UIADD3.64 UR32, UR16, 0x3fe, URZ ;  /* 0x000003fe10207897 */ /* 0x000fe4000fffe03f */
[----:B------:R-:W-:-:S09]  /*1a90*/  UIADD3.64 UR34, UR18, 0x180, URZ ;  /* 0x0000018012227897 */ /* 0x000fd2000fffe03f */
[----:B------:R-:W-:Y:S01]  /*1aa0*/  HGMMA.64x64x16.F32.BF16 R24, gdesc[UR32].tnspB, R24 ;  /* 0x40e00000201879f0 */ /* 0x000fe20008701818 */
[----:B------:R-:W-:Y:S02]  /*1ab0*/  UIADD3.64 UR32, UR16, 0x400, URZ ;  /* 0x0000040010207897 */ /* 0x000fe4000fffe03f */
[----:B------:R-:W-:-:S09]  /*1ac0*/  UIADD3.64 UR34, UR18, 0x200, URZ ;  /* 0x0000020012227897 */ /* 0x000fd2000fffe03f */
[----:B------:R-:W-:Y:S01]  /*1ad0*/  HGMMA.64x64x16.F32.BF16 R24, gdesc[UR32].tnspB, R24 ;  /* 0x40e00000201879f0 */ /* 0x000fe20008701818 */
[----:B------:R-:W-:Y:S02]  /*1ae0*/  UIADD3.64 UR32, UR16, 0x402, URZ ;  /* 0x0000040210207897 */ /* 0x000fe4000fffe03f */
[----:B------:R-:W-:Y:S02]  /*1af0*/  UIADD3.64 UR34, UR18, 0x280, URZ ;  /* 0x0000028012227897 */ /* 0x000fe4000fffe03f */
[----:B------:R-:W-:Y:S02]  /*1b00*/  UIADD3.64 UR16, UR16, 0x404, URZ ;  /* 0x0000040410107897 */ /* 0x000fe4000fffe03f */
[----:B------:R-:W-:-:S05]  /*1b10*/  UIADD3.64 UR18, UR18, 0x300, URZ ;  /* 0x0000030012127897 */ /* 0x000fca000fffe03f */
[----:B------:R-:W-:Y:S04]  /*1b20*/  HGMMA.64x64x16.F32.BF16 R24, gdesc[UR32].tnspB, R24 ;  /* 0x40e00000201879f0 */ /* 0x000fe80008701818 */
[----:B------:R-:W-:Y:S01]  /*1b30*/  HGMMA.64x64x16.F32.BF16 R24, gdesc[UR16].tnspB, R24, gsb0 ;  /* 0x40e00000101879f0 */ /* 0x000fe20008001818 */
[----:B------:R-:W-:Y:S05]  /*1b40*/  @!P0 BRA `(.L_x_49) ;  /* 0xfffffff800c08947 */ /* 0x000fea000383ffff */
.L_x_47:
[----:B------:R-:W-:Y:S02]  /*1b50*/  WARPGROUP.DEPBAR.LE gsb0, 0x0 ;  /* 0x00008000000079c5 */ /* 0x000fe40000010000 */
[----:B----4-:R-:W-:Y:S01]  /*1b60*/  BAR.SYNC.DEFER_BLOCKING 0x0 ;  /* 0x0000000000007b1d */ /* 0x010fe20000010000 */
[C---:B-1----:R-:W-:Y:S01]  /*1b70*/  IMAD.SHL.U32 R2, R0.reuse, 0x80, RZ ;  /* 0x0000008000027824 */ /* 0x042fe200078e00ff */
[----:B------:R-:W-:Y:S01]  /*1b80*/  F2FP.BF16.F32.PACK_AB R24, R25, R24 ;  /* 0x000000181918723e */ /* 0x000fe200000010ff */
[----:B------:R-:W-:Y:S01]  /*1b90*/  IMAD.SHL.U32 R3, R0, 0x40, RZ ;  /* 0x0000004000037824 */ /* 0x000fe200078e00ff */
[----:B------:R-:W-:Y:S02]  /*1ba0*/  F2FP.BF16.F32.PACK_AB R25, R27, R26 ;  /* 0x0000001a1b19723e */ /* 0x000fe400000010ff */
[----:B------:R-:W-:Y:S02]  /*1bb0*/  ELECT P0, URZ, PT ;  /* 0x00000000003f782f */ /* 0x000fe40003800000 */
[----:B------:R-:W-:Y:S01]  /*1bc0*/  LOP3.LUT R2, R2, 0x780, RZ, 0xc0, !PT ;  /* 0x0000078002027812 */ /* 0x000fe200078ec0ff */
[----:B------:R-:W-:Y:S01]  /*1bd0*/  UMOV UR13, UR10 ;  /* 0x0000000a000d7c82 */ /* 0x000fe20008000000 */
[----:B------:R-:W-:Y:S01]  /*1be0*/  F2FP.BF16.F32.PACK_AB R32, R33, R32 ;  /* 0x000000202120723e */ /* 0x000fe200000010ff */
[----:B------:R-:W-:Y:S01]  /*1bf0*/  UMOV UR14, UR31 ;  /* 0x0000001f000e7c82 */ /* 0x000fe20008000000 */
[----:B-----5:R-:W-:Y:S01]  /*1c00*/  LOP3.LUT R4, R2, 0x3800, R3, 0xf8, !PT ;  /* 0x0000380002047812 */ /* 0x020fe200078ef803 */
[----:B------:R-:W-:Y:S01]  /*1c10*/  IMAD.SHL.U32 R2, R0, 0x10, RZ ;  /* 0x0000001000027824 */ /* 0x000fe200078e00ff */
[----:B------:R-:W-:-:S02]  /*1c20*/  F2FP.BF16.F32.PACK_AB R26, R29, R28 ;  /* 0x0000001c1d1a723e */ /* 0x000fc400000010ff */
[----:B------:R-:W-:Y:S02]  /*1c30*/  F2FP.BF16.F32.PACK_AB R27, R31, R30 ;  /* 0x0000001e1f1b723e */ /* 0x000fe400000010ff */
[----:B------:R-:W-:Y:S02]  /*1c40*/  LOP3.LUT R3, R2, 0x70, RZ, 0xc0, !PT ;  /* 0x0000007002037812 */ /* 0x000fe400078ec0ff */
[----:B------:R-:W-:Y:S02]  /*1c50*/  F2FP.BF16.F32.PACK_AB R33, R35, R34 ;  /* 0x000000222321723e */ /* 0x000fe400000010ff */
[----:B------:R-:W-:Y:S02]  /*1c60*/  LOP3.LUT R3, R3, 0x10, R0, 0x78, !PT ;  /* 0x0000001003037812 */ /* 0x000fe400078e7800 */
[----:B------:R-:W-:Y:S01]  /*1c70*/  F2FP.BF16.F32.PACK_AB R40, R41, R40 ;  /* 0x000000282928723e */ /* 0x000fe200000010ff */
[----:B------:R-:W1:Y:S02]  /*1c80*/  @!P2 SYNCS.CCTL.IV [UR12+0x24000] ;  /* 0x02400000ff00a9b1 */ /* 0x000e64000800000c */
[----:B-1----:R-:W-:Y:S01]  /*1c90*/  BAR.SYNC.DEFER_BLOCKING 0x0 ;  /* 0x0000000000007b1d */ /* 0x002fe20000010000 */
[----:B------:R-:W-:-:S02]  /*1ca0*/  LOP3.LUT R3, R4, R3, RZ, 0xfc, !PT ;  /* 0x0000000304037212 */ /* 0x000fc400078efcff */
[----:B------:R-:W-:Y:S02]  /*1cb0*/  F2FP.BF16.F32.PACK_AB R34, R37, R36 ;  /* 0x000000242522723e */ /* 0x000fe400000010ff */
[C---:B------:R-:W-:Y:S01]  /*1cc0*/  LOP3.LUT R2, R3.reuse, 0x20, RZ, 0x3c, !PT ;  /* 0x0000002003027812 */ /* 0x040fe200078e3cff */
[C---:B------:R-:W-:Y:S01]  /*1cd0*/  VIADD R0, R3.reuse, UR12 ;  /* 0x0000000c03007c36 */ /* 0x040fe20008000000 */
[C---:B------:R-:W-:Y:S02]  /*1ce0*/  LOP3.LUT R4, R3.reuse, 0x40, RZ, 0x3c, !PT ;  /* 0x0000004003047812 */ /* 0x040fe400078e3cff */
[----:B------:R-:W-:Y:S01]  /*1cf0*/  LOP3.LUT R3, R3, 0x60, RZ, 0x3c, !PT ;  /* 0x0000006003037812 */ /* 0x000fe200078e3cff */
[----:B------:R-:W-:Y:S01]  /*1d00*/  VIADD R2, R2, UR12 ;  /* 0x0000000c02027c36 */ /* 0x000fe20008000000 */
[----:B------:R-:W-:Y:S01]  /*1d10*/  F2FP.BF16.F32.PACK_AB R35, R39, R38 ;  /* 0x000000262723723e */ /* 0x000fe200000010ff */
[----:B------:R-:W-:Y:S01]  /*1d20*/  VIADD R4, R4, UR12 ;  /* 0x0000000c04047c36 */ /* 0x000fe20008000000 */
[----:B------:R-:W-:Y:S01]  /*1d30*/  F2FP.BF16.F32.PACK_AB R41, R43, R42 ;  /* 0x0000002a2b29723e */ /* 0x000fe200000010ff */
[----:B------:R-:W-:Y:S01]  /*1d40*/  VIADD R3, R3, UR12 ;  /* 0x0000000c03037c36 */ /* 0x000fe20008000000 */
[----:B------:R-:W-:-:S02]  /*1d50*/  F2FP.BF16.F32.PACK_AB R48, R49, R48 ;  /* 0x000000303130723e */ /* 0x000fc400000010ff */
[----:B------:R-:W-:Y:S02]  /*1d60*/  F2FP.BF16.F32.PACK_AB R42, R45, R44 ;  /* 0x0000002c2d2a723e */ /* 0x000fe400000010ff */
[----:B------:R-:W-:Y:S02]  /*1d70*/  F2FP.BF16.F32.PACK_AB R43, R47, R46 ;  /* 0x0000002e2f2b723e */ /* 0x000fe400000010ff */
[----:B------:R-:W-:Y:S02]  /*1d80*/  F2FP.BF16.F32.PACK_AB R49, R51, R50 ;  /* 0x000000323331723e */ /* 0x000fe400000010ff */
[----:B------:R-:W-:Y:S01]  /*1d90*/  F2FP.BF16.F32.PACK_AB R50, R53, R52 ;  /* 0x000000343532723e */ /* 0x000fe200000010ff */
[----:B------:R-:W1:Y:S02]  /*1da0*/  @!P2 SYNCS.CCTL.IV [UR12+0x24008] ;  /* 0x02400800ff00a9b1 */ /* 0x000e64000800000c */
[----:B-1----:R-:W-:Y:S01]  /*1db0*/  BAR.SYNC.DEFER_BLOCKING 0x0 ;  /* 0x0000000000007b1d */ /* 0x002fe20000010000 */
[----:B------:R-:W-:-:S02]  /*1dc0*/  F2FP.BF16.F32.PACK_AB R51, R55, R54 ;  /* 0x000000363733723e */ /* 0x000fc400000010ff */
[----:B------:R-:W-:-:S13]  /*1dd0*/  ISETP.LT.U32.AND P0, PT, R6, 0x20, P0 ;  /* 0x000000200600780c */ /* 0x000fda0000701070 */
[----:B------:R-:W-:Y:S01]  /*1de0*/  VOTEU.ANY UP0, P0 ;  /* 0x00000000003f7886 */ /* 0x000fe20000000100 */
[----:B------:R-:W-:-:S04]  /*1df0*/  VOTEU.ANY UP1, P0 ;  /* 0x00000000003f7886 */ /* 0x000fc80000020100 */
[----:B--2---:R-:W-:Y:S01]  /*1e00*/  @UP0 UMOV UR6, UR24 ;  /* 0x0000001800060c82 */ /* 0x004fe20008000000 */
[----:B------:R-:W-:Y:S01]  /*1e10*/  @UP0 UMOV UR7, UR25 ;  /* 0x0000001900070c82 */ /* 0x000fe20008000000 */
[----:B------:R-:W1:Y:S02]  /*1e20*/  @!P2 SYNCS.CCTL.IV [UR12+0x24010] ;  /* 0x02401000ff00a9b1 */ /* 0x000e64000800000c */
[----:B-1----:R-:W-:Y:S04]  /*1e30*/  STSM.16.M88.4 [R0], R24 ;  /* 0x0000001800007844 */ /* 0x002fe80000000200 */
[----:B------:R-:W-:Y:S04]  /*1e40*/  STSM.16.M88.4 [R2], R32 ;  /* 0x0000002002007844 */ /* 0x000fe80000000200 */
[----:B------:R-:W-:Y:S04]  /*1e50*/  STSM.16.M88.4 [R4], R40 ;  /* 0x0000002804007844 */ /* 0x000fe80000000200 */
[----:B------:R-:W-:Y:S01]  /*1e60*/  STSM.16.M88.4 [R3], R48 ;  /* 0x0000003003007844 */ /* 0x000fe20000000200 */
[----:B------:R1:W-:Y:S06]  /*1e70*/  MEMBAR.ALL.CTA ;  /* 0x0000000000007992 */ /* 0x0003ec0000008000 */
[----:B-1----:R-:W1:Y:S02]  /*1e80*/  FENCE.VIEW.ASYNC.S ;  /* 0x00000000000073c6 */ /* 0x002e640000000000 */
[----:B-1----:R-:W-:Y:S06]  /*1e90*/  BAR.SYNC.DEFER_BLOCKING 0x0 ;  /* 0x0000000000007b1d */ /* 0x002fec0000010000 */
[----:B------:R1:W-:Y:S01]  /*1ea0*/  @UP1 UTMASTG.2D [UR12], [UR6] ;  /* 0x0000000c060013b5 */ /* 0x0003e20008008000 */
[----:B------:R0:W-:Y:S01]  /*1eb0*/  UTMACMDFLUSH ;  /* 0x00000000000079b7 */ /* 0x0001e20000000000 */
[----:B------:R-:W-:-:S04]  /*1ec0*/  DEPBAR.LE SB0, 0x0 ;  /* 0x000080000000791a */ /* 0x000fc80000000000 */
[----:B------:R-:W-:Y:S06]  /*1ed0*/  BAR.SYNC.DEFER_BLOCKING 0x0 ;  /* 0x0000000000007b1d */ /* 0x000fec0000010000 */
[----:B-1----:R-:W-:Y:S05]  /*1ee0*/  EXIT ;  /* 0x000000000000794d */ /* 0x002fea0003800000 */
.L_x_48:
[----:B------:R-:W1:Y:S02]  /*1ef0*/  SYNCS.PHASECHK.TRANS64.TRYWAIT P0, [UR18+0x24000], R2 ;  /* 0x02400002ff0075a7 */ /* 0x000e640008000152 */
[----:B-1----:R-:W-:Y:S05]  /*1f00*/  @!P0 BRA `(.L_x_48) ;  /* 0xfffffffc00f88947 */ /* 0x002fea000383ffff */
[----:B------:R-:W-:Y:S05]  /*1f10*/  BRA `(.L_x_50) ;  /* 0xfffffff800587947 */ /* 0x000fea000383ffff */
.L_x_51:
[----:B------:R-:W-:-:S00]  /*1f20*/  BRA `(.L_x_51) ;  /* 0xfffffffc00fc7947 */ /* 0x000fc0000383ffff */
[----:B------:R-:W-:-:S00]  /*1f30*/  NOP ;  /* 0x0000000000007918 */ /* 0x000fc00000000000 */
        /* <DEDUP_REMOVED lines=12> */
.L_x_52:


//--------------------- .nv.shared.gluon_wgmma    --------------------------
	.section	.nv.shared.gluon_wgmma,"aw",@nobits
	.sectionflags	@""
	.align	16
	.zero		1024


//--------------------- .nv.shared.reserved.0     --------------------------
	.section	.nv.shared.reserved.0,"aw",@nobits
	.weak		__nv_reservedSMEM_offset_0_alias
	.size		__nv_reservedSMEM_offset_0_alias, 0, 0
	.other		__nv_reservedSMEM_offset_0_alias,@"STO_CUDA_RESERVED_SHARED STV_DEFAULT"
__nv_reservedSMEM_offset_0_alias:
	.zero		0


//--------------------- .nv.constant0.gluon_wgmma --------------------------
	.section	.nv.constant0.gluon_wgmma,"a",@progbits
	.sectionflags	@""
	.align	4
.nv.constant0.gluon_wgmma:
	.zero		608


//--------------------- SYMBOLS --------------------------

	.type		.nv.reservedSmem.offset0,@object
	.size		.nv.reservedSmem.offset0,0x4
